	.target	sm_100a

	.elftype	@"ET_EXEC"


//--------------------- .note.nv.tkinfo           --------------------------
	.section	.note.nv.tkinfo,"",@"SHT_NOTE"
	.sectionflags	@"SHF_NOTE_NV_TKINFO"
	.tkinfo
        /*0018*/ 	.word	0x00000002
        /*0030*/ 	.string	""
        /*0030*/ 	.string	"ptxas"
        /*0030*/ 	.string	"Cuda compilation tools, release 13.0, V13.0.88"
        /*0030*/ 	.string	"Build cuda_13.0.r13.0/compiler.36424714_0"
        /*0030*/ 	.string	"-arch sm_100a -m 64 "



//--------------------- .note.nv.cuinfo           --------------------------
	.section	.note.nv.cuinfo,"",@"SHT_NOTE"
	.sectionflags	@"SHF_NOTE_NV_CUINFO"
        /*0018*/ 	.short	0x0002
        /*001a*/ 	.short	0x0064
        /*001c*/ 	.short	0x0082
	.zero		2


//--------------------- .nv.info                  --------------------------
	.section	.nv.info,"",@"SHT_CUDA_INFO"
	.align	4


	//----- nvinfo : EIATTR_REGCOUNT
	.align		4
        /*0000*/ 	.byte	0x04, 0x2f
        /*0002*/ 	.short	(.L_19 - .L_18)
	.align		4
.L_18:
        /*0004*/ 	.word	index@(_ZN7cutlass13device_kernelINS_4conv6kernel13ConvUniversalINS1_16ConvProblemShapeILNS1_8OperatorE2ELi2EEENS1_10collective14CollectiveConvINS1_47MainloopSm100TmaUmmaWarpSpecializedImplicitGemmILS5_2ELi13ELi2ELi1ELi2EN4cute5tupleIJNSA_1CILi2EEENSC_ILi1EEESE_EEEEENSB_IJNSC_ILi64EEENSB_IJSH_EEESI_EEENS_6half_tESK_NSA_8TiledMMAINSA_8MMA_AtomIJNSA_20SM100_MMA_F16BF16_SSISK_SK_fLi64ELi64ELNSA_4UMMA5MajorE1ELSP_1ELNSO_7ScaleInE0ELSQ_0EEEEEENSA_6LayoutINSB_IJSE_SE_SE_EEENSB_IJNSC_ILi0EEESV_SV_EEEEENSB_IJNSA_10UnderscoreESY_SY_EEEEENS7_6detail27Sm100ImplicitGemmTileTraitsINSA_13SM90_TMA_LOADENSA_14ComposedLayoutINSA_7SwizzleILi3ELi4ELi3EEENSA_18smem_ptr_flag_bitsILi16EEENST_INSB_IJSH_NSC_ILi8EEEEEENSB_IJSE_SH_EEEEEEEvEENS12_INSA_30SM90_TMA_LOAD_IM2COL_MULTICASTES1D_vEEEENS_8epilogue10collective18CollectiveEpilogueINS1I_23Sm100TmaWarpSpecializedILi3ELi2ELi16ELb1ELb0EEEJSJ_NSB_IJNST_ISH_SE_EENST_INSC_ILi32EEESE_EEEEESK_NSB_IJlNSB_IJSE_llEEESV_EEESK_S1S_NS1I_6fusion15FusionCallbacksIS1M_NS1T_17LinearCombinationISK_fSK_fLNS_15FloatRoundStyleE2EEESJ_S1Q_JEEENSA_5SM1004TMEM4LOAD26SM100_TMEM_LOAD_16dp256b4xES13_NS14_INS15_ILi2ELi4ELi3EEES18_NST_INSB_IJS19_S1O_EEENSB_IJS1O_SE_EEEEEEENSA_17SM75_U32x4_LDSM_NENSA_14SM90_TMA_STOREES27_NSA_17SM90_U32x4_STSM_NENSA_39AutoVectorizingCopyWithAssumedAlignmentILi128EEEEEEvvEEEEvNT_6ParamsE)
        /*0008*/ 	.word	0x0000005d


	//----- nvinfo : EIATTR_FRAME_SIZE
	.align		4
.L_19:
        /*000c*/ 	.byte	0x04, 0x11
        /*000e*/ 	.short	(.L_21 - .L_20)
	.align		4
.L_20:
        /*0010*/ 	.word	index@($__internal_2_$__cuda_sm10x_tcgen05_guardrail_trap_unallocated_columns_being_dealloced)
        /*0014*/ 	.word	0x00000008


	//----- nvinfo : EIATTR_FRAME_SIZE
	.align		4
.L_21:
        /*0018*/ 	.byte	0x04, 0x11
        /*001a*/ 	.short	(.L_23 - .L_22)
	.align		4
.L_22:
        /*001c*/ 	.word	index@($__internal_1_$__cuda_sm10x_tcgen05_guardrail_trap_phase_invalid_during_alloc)
        /*0020*/ 	.word	0x00000008


	//----- nvinfo : EIATTR_FRAME_SIZE
	.align		4
.L_23:
        /*0024*/ 	.byte	0x04, 0x11
        /*0026*/ 	.short	(.L_25 - .L_24)
	.align		4
.L_24:
        /*0028*/ 	.word	index@($__internal_0_$__cuda_sm10x_tcgen05_guardrail_trap_col_being_dealloced_not_returned_by_alloc)
        /*002c*/ 	.word	0x00000008


	//----- nvinfo : EIATTR_FRAME_SIZE
	.align		4
.L_25:
        /*0030*/ 	.byte	0x04, 0x11
        /*0032*/ 	.short	(.L_27 - .L_26)
	.align		4
.L_26:
        /*0034*/ 	.word	index@(_ZN7cutlass13device_kernelINS_4conv6kernel13ConvUniversalINS1_16ConvProblemShapeILNS1_8OperatorE2ELi2EEENS1_10collective14CollectiveConvINS1_47MainloopSm100TmaUmmaWarpSpecializedImplicitGemmILS5_2ELi13ELi2ELi1ELi2EN4cute5tupleIJNSA_1CILi2EEENSC_ILi1EEESE_EEEEENSB_IJNSC_ILi64EEENSB_IJSH_EEESI_EEENS_6half_tESK_NSA_8TiledMMAINSA_8MMA_AtomIJNSA_20SM100_MMA_F16BF16_SSISK_SK_fLi64ELi64ELNSA_4UMMA5MajorE1ELSP_1ELNSO_7ScaleInE0ELSQ_0EEEEEENSA_6LayoutINSB_IJSE_SE_SE_EEENSB_IJNSC_ILi0EEESV_SV_EEEEENSB_IJNSA_10UnderscoreESY_SY_EEEEENS7_6detail27Sm100ImplicitGemmTileTraitsINSA_13SM90_TMA_LOADENSA_14ComposedLayoutINSA_7SwizzleILi3ELi4ELi3EEENSA_18smem_ptr_flag_bitsILi16EEENST_INSB_IJSH_NSC_ILi8EEEEEENSB_IJSE_SH_EEEEEEEvEENS12_INSA_30SM90_TMA_LOAD_IM2COL_MULTICASTES1D_vEEEENS_8epilogue10collective18CollectiveEpilogueINS1I_23Sm100TmaWarpSpecializedILi3ELi2ELi16ELb1ELb0EEEJSJ_NSB_IJNST_ISH_SE_EENST_INSC_ILi32EEESE_EEEEESK_NSB_IJlNSB_IJSE_llEEESV_EEESK_S1S_NS1I_6fusion15FusionCallbacksIS1M_NS1T_17LinearCombinationISK_fSK_fLNS_15FloatRoundStyleE2EEESJ_S1Q_JEEENSA_5SM1004TMEM4LOAD26SM100_TMEM_LOAD_16dp256b4xES13_NS14_INS15_ILi2ELi4ELi3EEES18_NST_INSB_IJS19_S1O_EEENSB_IJS1O_SE_EEEEEEENSA_17SM75_U32x4_LDSM_NENSA_14SM90_TMA_STOREES27_NSA_17SM90_U32x4_STSM_NENSA_39AutoVectorizingCopyWithAssumedAlignmentILi128EEEEEEvvEEEEvNT_6ParamsE)
        /*0038*/ 	.word	0x00000008


	//----- nvinfo : EIATTR_MIN_STACK_SIZE
	.align		4
.L_27:
        /*003c*/ 	.byte	0x04, 0x12
        /*003e*/ 	.short	(.L_29 - .L_28)
	.align		4
.L_28:
        /*0040*/ 	.word	index@(_ZN7cutlass13device_kernelINS_4conv6kernel13ConvUniversalINS1_16ConvProblemShapeILNS1_8OperatorE2ELi2EEENS1_10collective14CollectiveConvINS1_47MainloopSm100TmaUmmaWarpSpecializedImplicitGemmILS5_2ELi13ELi2ELi1ELi2EN4cute5tupleIJNSA_1CILi2EEENSC_ILi1EEESE_EEEEENSB_IJNSC_ILi64EEENSB_IJSH_EEESI_EEENS_6half_tESK_NSA_8TiledMMAINSA_8MMA_AtomIJNSA_20SM100_MMA_F16BF16_SSISK_SK_fLi64ELi64ELNSA_4UMMA5MajorE1ELSP_1ELNSO_7ScaleInE0ELSQ_0EEEEEENSA_6LayoutINSB_IJSE_SE_SE_EEENSB_IJNSC_ILi0EEESV_SV_EEEEENSB_IJNSA_10UnderscoreESY_SY_EEEEENS7_6detail27Sm100ImplicitGemmTileTraitsINSA_13SM90_TMA_LOADENSA_14ComposedLayoutINSA_7SwizzleILi3ELi4ELi3EEENSA_18smem_ptr_flag_bitsILi16EEENST_INSB_IJSH_NSC_ILi8EEEEEENSB_IJSE_SH_EEEEEEEvEENS12_INSA_30SM90_TMA_LOAD_IM2COL_MULTICASTES1D_vEEEENS_8epilogue10collective18CollectiveEpilogueINS1I_23Sm100TmaWarpSpecializedILi3ELi2ELi16ELb1ELb0EEEJSJ_NSB_IJNST_ISH_SE_EENST_INSC_ILi32EEESE_EEEEESK_NSB_IJlNSB_IJSE_llEEESV_EEESK_S1S_NS1I_6fusion15FusionCallbacksIS1M_NS1T_17LinearCombinationISK_fSK_fLNS_15FloatRoundStyleE2EEESJ_S1Q_JEEENSA_5SM1004TMEM4LOAD26SM100_TMEM_LOAD_16dp256b4xES13_NS14_INS15_ILi2ELi4ELi3EEES18_NST_INSB_IJS19_S1O_EEENSB_IJS1O_SE_EEEEEEENSA_17SM75_U32x4_LDSM_NENSA_14SM90_TMA_STOREES27_NSA_17SM90_U32x4_STSM_NENSA_39AutoVectorizingCopyWithAssumedAlignmentILi128EEEEEEvvEEEEvNT_6ParamsE)
        /*0044*/ 	.word	0x00000008
.L_29:


//--------------------- .nv.compat                --------------------------
	.section	.nv.compat,"",@"SHT_CUDA_COMPAT_INFO"
	.align	4
        /*0000*/ 	.byte	0x02, 0x09, 0x01, 0x00, 0x02, 0x02, 0x02, 0x00, 0x02, 0x05, 0x05, 0x00, 0x03, 0x07, 0x01, 0x01
        /*0010*/ 	.byte	0x02, 0x03, 0x01, 0x00, 0x02, 0x06, 0x01, 0x00, 0x04, 0x0b, 0x08, 0x00, 0x09, 0x00, 0x00, 0x00
        /*0020*/ 	.byte	0x00, 0x00, 0x00, 0x00


//--------------------- .nv.info._ZN7cutlass13device_kernelINS_4conv6kernel13ConvUniversalINS1_16ConvProblemShapeILNS1_8OperatorE2ELi2EEENS1_10collective14CollectiveConvINS1_47MainloopSm100TmaUmmaWarpSpecializedImplicitGemmILS5_2ELi13ELi2ELi1ELi2EN4cute5tupleIJNSA_1CILi2EEENSC_ILi1EEESE_EEEEENSB_IJNSC_ILi64EEENSB_IJSH_EEESI_EEENS_6half_tESK_NSA_8TiledMMAINSA_8MMA_AtomIJNSA_20SM100_MMA_F16BF16_SSISK_SK_fLi64ELi64ELNSA_4UMMA5MajorE1ELSP_1ELNSO_7ScaleInE0ELSQ_0EEEEEENSA_6LayoutINSB_IJSE_SE_SE_EEENSB_IJNSC_ILi0EEESV_SV_EEEEENSB_IJNSA_10UnderscoreESY_SY_EEEEENS7_6detail27Sm100ImplicitGemmTileTraitsINSA_13SM90_TMA_LOADENSA_14ComposedLayoutINSA_7SwizzleILi3ELi4ELi3EEENSA_18smem_ptr_flag_bitsILi16EEENST_INSB_IJSH_NSC_ILi8EEEEEENSB_IJSE_SH_EEEEEEEvEENS12_INSA_30SM90_TMA_LOAD_IM2COL_MULTICASTES1D_vEEEENS_8epilogue10collective18CollectiveEpilogueINS1I_23Sm100TmaWarpSpecializedILi3ELi2ELi16ELb1ELb0EEEJSJ_NSB_IJNST_ISH_SE_EENST_INSC_ILi32EEESE_EEEEESK_NSB_IJlNSB_IJSE_llEEESV_EEESK_S1S_NS1I_6fusion15FusionCallbacksIS1M_NS1T_17LinearCombinationISK_fSK_fLNS_15FloatRoundStyleE2EEESJ_S1Q_JEEENSA_5SM1004TMEM4LOAD26SM100_TMEM_LOAD_16dp256b4xES13_NS14_INS15_ILi2ELi4ELi3EEES18_NST_INSB_IJS19_S1O_EEENSB_IJS1O_SE_EEEEEEENSA_17SM75_U32x4_LDSM_NENSA_14SM90_TMA_STOREES27_NSA_17SM90_U32x4_STSM_NENSA_39AutoVectorizingCopyWithAssumedAlignmentILi128EEEEEEvvEEEEvNT_6ParamsE --------------------------
	.section	.nv.info._ZN7cutlass13device_kernelINS_4conv6kernel13ConvUniversalINS1_16ConvProblemShapeILNS1_8OperatorE2ELi2EEENS1_10collective14CollectiveConvINS1_47MainloopSm100TmaUmmaWarpSpecializedImplicitGemmILS5_2ELi13ELi2ELi1ELi2EN4cute5tupleIJNSA_1CILi2EEENSC_ILi1EEESE_EEEEENSB_IJNSC_ILi64EEENSB_IJSH_EEESI_EEENS_6half_tESK_NSA_8TiledMMAINSA_8MMA_AtomIJNSA_20SM100_MMA_F16BF16_SSISK_SK_fLi64ELi64ELNSA_4UMMA5MajorE1ELSP_1ELNSO_7ScaleInE0ELSQ_0EEEEEENSA_6LayoutINSB_IJSE_SE_SE_EEENSB_IJNSC_ILi0EEESV_SV_EEEEENSB_IJNSA_10UnderscoreESY_SY_EEEEENS7_6detail27Sm100ImplicitGemmTileTraitsINSA_13SM90_TMA_LOADENSA_14ComposedLayoutINSA_7SwizzleILi3ELi4ELi3EEENSA_18smem_ptr_flag_bitsILi16EEENST_INSB_IJSH_NSC_ILi8EEEEEENSB_IJSE_SH_EEEEEEEvEENS12_INSA_30SM90_TMA_LOAD_IM2COL_MULTICASTES1D_vEEEENS_8epilogue10collective18CollectiveEpilogueINS1I_23Sm100TmaWarpSpecializedILi3ELi2ELi16ELb1ELb0EEEJSJ_NSB_IJNST_ISH_SE_EENST_INSC_ILi32EEESE_EEEEESK_NSB_IJlNSB_IJSE_llEEESV_EEESK_S1S_NS1I_6fusion15FusionCallbacksIS1M_NS1T_17LinearCombinationISK_fSK_fLNS_15FloatRoundStyleE2EEESJ_S1Q_JEEENSA_5SM1004TMEM4LOAD26SM100_TMEM_LOAD_16dp256b4xES13_NS14_INS15_ILi2ELi4ELi3EEES18_NST_INSB_IJS19_S1O_EEENSB_IJS1O_SE_EEEEEEENSA_17SM75_U32x4_LDSM_NENSA_14SM90_TMA_STOREES27_NSA_17SM90_U32x4_STSM_NENSA_39AutoVectorizingCopyWithAssumedAlignmentILi128EEEEEEvvEEEEvNT_6ParamsE,"",@"SHT_CUDA_INFO"
	.sectionflags	@""
	.align	4


	//----- nvinfo : EIATTR_CUDA_API_VERSION
	.align		4
        /*0000*/ 	.byte	0x04, 0x37
        /*0002*/ 	.short	(.L_31 - .L_30)
.L_30:
        /*0004*/ 	.word	0x00000082


	//----- nvinfo : EIATTR_KPARAM_INFO
	.align		4
.L_31:
        /*0008*/ 	.byte	0x04, 0x17
        /*000a*/ 	.short	(.L_33 - .L_32)
.L_32:
        /*000c*/ 	.word	0x00000000
        /*0010*/ 	.short	0x0000
        /*0012*/ 	.short	0x0000
        /*0014*/ 	.byte	0x00, 0xf0, 0x01, 0x20


	//----- nvinfo : EIATTR_AT_ENTRY_FRAGMENTS
	.align		4
.L_33:
        /*0018*/ 	.byte	0x04, 0x4f
        /*001a*/ 	.short	(.L_35 - .L_34)


	//   ....[0]....
.L_34:
        /*001c*/ 	.word	0x00000006


	//----- nvinfo : EIATTR_RESERVED_SMEM_USED
	.align		4
.L_35:
        /*0020*/ 	.byte	0x01, 0x41
	.zero		2


	//----- nvinfo : EIATTR_SPARSE_MMA_MASK
	.align		4
        /*0024*/ 	.byte	0x03, 0x50
        /*0026*/ 	.short	0x0000


	//----- nvinfo : EIATTR_TCGEN05_1CTA_USED
	.align		4
        /*0028*/ 	.byte	0x01, 0x51
	.zero		2


	//----- nvinfo : EIATTR_MAXREG_COUNT
	.align		4
        /*002c*/ 	.byte	0x03, 0x1b
        /*002e*/ 	.short	0x00ff


	//----- nvinfo : EIATTR_NUM_BARRIERS
	.align		4
        /*0030*/ 	.byte	0x02, 0x4c
        /*0032*/ 	.byte	0x07
	.zero		1


	//----- nvinfo : EIATTR_EXTERNS
	.align		4
        /*0034*/ 	.byte	0x04, 0x0f
        /*0036*/ 	.short	(.L_37 - .L_36)


	//   ....[0]....
	.align		4
.L_36:
        /*0038*/ 	.word	index@(__assertfail)


	//----- nvinfo : EIATTR_MERCURY_ISA_VERSION
	.align		4
.L_37:
        /*003c*/ 	.byte	0x03, 0x5f
        /*003e*/ 	.short	0x0101


	//----- nvinfo : EIATTR_INT_WARP_WIDE_INSTR_OFFSETS
	.align		4
        /*0040*/ 	.byte	0x04, 0x31
        /*0042*/ 	.short	(.L_39 - .L_38)


	//   ....[0]....
.L_38:
        /*0044*/ 	.word	0x00004220


	//   ....[1]....
        /*0048*/ 	.word	0x00004240


	//   ....[2]....
        /*004c*/ 	.word	0x00004270


	//   ....[3]....
        /*0050*/ 	.word	0x00004d00


	//   ....[4]....
        /*0054*/ 	.word	0x00004f90


	//   ....[5]....
        /*0058*/ 	.word	0x00004fb0


	//   ....[6]....
        /*005c*/ 	.word	0x00005250


	//   ....[7]....
        /*0060*/ 	.word	0x00005380


	//   ....[8]....
        /*0064*/ 	.word	0x000060e0


	//----- nvinfo : EIATTR_COOP_GROUP_MASK_REGIDS
	.align		4
.L_39:
        /*0068*/ 	.byte	0x04, 0x29
        /*006a*/ 	.short	(.L_41 - .L_40)


	//   ....[0]....
.L_40:
        /*006c*/ 	.word	0xffffffff


	//   ....[1]....
        /*0070*/ 	.word	0xffffffff


	//   ....[2]....
        /*0074*/ 	.word	0xffffffff


	//   ....[3]....
        /*0078*/ 	.word	0xffffffff


	//   ....[4]....
        /*007c*/ 	.word	0xffffffff


	//   ....[5]....
        /*0080*/ 	.word	0xffffffff


	//   ....[6]....
        /*0084*/ 	.word	0xffffffff


	//   ....[7]....
        /*0088*/ 	.word	0xffffffff


	//   ....[8]....
        /*008c*/ 	.word	0xffffffff


	//   ....[9]....
        /*0090*/ 	.word	0xffffffff


	//   ....[10]....
        /*0094*/ 	.word	0xffffffff


	//   ....[11]....
        /*0098*/ 	.word	0xffffffff


	//   ....[12]....
        /*009c*/ 	.word	0xffffffff


	//----- nvinfo : EIATTR_COOP_GROUP_INSTR_OFFSETS
	.align		4
.L_41:
        /*00a0*/ 	.byte	0x04, 0x28
        /*00a2*/ 	.short	(.L_43 - .L_42)


	//   ....[0]....
.L_42:
        /*00a4*/ 	.word	0x000000a0


	//   ....[1]....
        /*00a8*/ 	.word	0x000004e0


	//   ....[2]....
        /*00ac*/ 	.word	0x000007c0


	//   ....[3]....
        /*00b0*/ 	.word	0x00000940


	//   ....[4]....
        /*00b4*/ 	.word	0x00000a40


	//   ....[5]....
        /*00b8*/ 	.word	0x00000b90


	//   ....[6]....
        /*00bc*/ 	.word	0x00000d90


	//   ....[7]....
        /*00c0*/ 	.word	0x00002590


	//   ....[8]....
        /*00c4*/ 	.word	0x00003570


	//   ....[9]....
        /*00c8*/ 	.word	0x00003780


	//   ....[10]....
        /*00cc*/ 	.word	0x000037b0


	//   ....[11]....
        /*00d0*/ 	.word	0x00004100


	//   ....[12]....
        /*00d4*/ 	.word	0x00004340


	//----- nvinfo : EIATTR_VRC_CTA_INIT_COUNT
	.align		4
.L_43:
        /*00d8*/ 	.byte	0x02, 0x4a
        /*00da*/ 	.byte	0x80
	.zero		1


	//----- nvinfo : EIATTR_SYSCALL_OFFSETS
	.align		4
        /*00dc*/ 	.byte	0x04, 0x46
        /*00de*/ 	.short	(.L_45 - .L_44)


	//   ....[0]....
.L_44:
        /*00e0*/ 	.word	0x00006350


	//   ....[1]....
        /*00e4*/ 	.word	0x00006440


	//   ....[2]....
        /*00e8*/ 	.word	0x00006b90


	//   ....[3]....
        /*00ec*/ 	.word	0x000074d0


	//----- nvinfo : EIATTR_MBARRIER_INSTR_OFFSETS
	.align		4
.L_45:
        /*00f0*/ 	.byte	0x04, 0x39
        /*00f2*/ 	.short	(.L_47 - .L_46)


	//   ....[0]....
.L_46:
        /*00f4*/ 	.word	0x00000600
        /*00f8*/ 	.word	0x000000ff
        /*00fc*/ 	.word	0x00000000
        /*0100*/ 	.short	0x0100
        /*0102*/ 	.byte	0x07
	.zero		1


	//   ....[1]....
        /*0104*/ 	.word	0x00000610
        /*0108*/ 	.word	0x000000ff
        /*010c*/ 	.word	0x00000068
        /*0110*/ 	.short	0x0100
        /*0112*/ 	.byte	0x07
	.zero		1


	//   ....[2]....
        /*0114*/ 	.word	0x00000620
        /*0118*/ 	.word	0x000000ff
        /*011c*/ 	.word	0x00000008
        /*0120*/ 	.short	0x0100
        /*0122*/ 	.byte	0x07
	.zero		1


	//   ....[3]....
        /*0124*/ 	.word	0x00000630
        /*0128*/ 	.word	0x000000ff
        /*012c*/ 	.word	0x00000070
        /*0130*/ 	.short	0x0100
        /*0132*/ 	.byte	0x07
	.zero		1


	//   ....[4]....
        /*0134*/ 	.word	0x00000640
        /*0138*/ 	.word	0x000000ff
        /*013c*/ 	.word	0x00000010
        /*0140*/ 	.short	0x0100
        /*0142*/ 	.byte	0x07
	.zero		1


	//   ....[5]....
        /*0144*/ 	.word	0x00000650
        /*0148*/ 	.word	0x000000ff
        /*014c*/ 	.word	0x00000078
        /*0150*/ 	.short	0x0100
        /*0152*/ 	.byte	0x07
	.zero		1


	//   ....[6]....
        /*0154*/ 	.word	0x00000660
        /*0158*/ 	.word	0x000000ff
        /*015c*/ 	.word	0x00000018
        /*0160*/ 	.short	0x0100
        /*0162*/ 	.byte	0x07
	.zero		1


	//   ....[7]....
        /*0164*/ 	.word	0x00000670
        /*0168*/ 	.word	0x000000ff
        /*016c*/ 	.word	0x00000080
        /*0170*/ 	.short	0x0100
        /*0172*/ 	.byte	0x07
	.zero		1


	//   ....[8]....
        /*0174*/ 	.word	0x00000680
        /*0178*/ 	.word	0x000000ff
        /*017c*/ 	.word	0x00000020
        /*0180*/ 	.short	0x0100
        /*0182*/ 	.byte	0x07
	.zero		1


	//   ....[9]....
        /*0184*/ 	.word	0x00000690
        /*0188*/ 	.word	0x000000ff
        /*018c*/ 	.word	0x00000088
        /*0190*/ 	.short	0x0100
        /*0192*/ 	.byte	0x07
	.zero		1


	//   ....[10]....
        /*0194*/ 	.word	0x000006a0
        /*0198*/ 	.word	0x000000ff
        /*019c*/ 	.word	0x00000028
        /*01a0*/ 	.short	0x0100
        /*01a2*/ 	.byte	0x07
	.zero		1


	//   ....[11]....
        /*01a4*/ 	.word	0x000006b0
        /*01a8*/ 	.word	0x000000ff
        /*01ac*/ 	.word	0x00000090
        /*01b0*/ 	.short	0x0100
        /*01b2*/ 	.byte	0x07
	.zero		1


	//   ....[12]....
        /*01b4*/ 	.word	0x000006c0
        /*01b8*/ 	.word	0x000000ff
        /*01bc*/ 	.word	0x00000030
        /*01c0*/ 	.short	0x0100
        /*01c2*/ 	.byte	0x07
	.zero		1


	//   ....[13]....
        /*01c4*/ 	.word	0x000006d0
        /*01c8*/ 	.word	0x000000ff
        /*01cc*/ 	.word	0x00000098
        /*01d0*/ 	.short	0x0100
        /*01d2*/ 	.byte	0x07
	.zero		1


	//   ....[14]....
        /*01d4*/ 	.word	0x000006e0
        /*01d8*/ 	.word	0x000000ff
        /*01dc*/ 	.word	0x00000038
        /*01e0*/ 	.short	0x0100
        /*01e2*/ 	.byte	0x07
	.zero		1


	//   ....[15]....
        /*01e4*/ 	.word	0x000006f0
        /*01e8*/ 	.word	0x000000ff
        /*01ec*/ 	.word	0x000000a0
        /*01f0*/ 	.short	0x0100
        /*01f2*/ 	.byte	0x07
	.zero		1


	//   ....[16]....
        /*01f4*/ 	.word	0x00000700
        /*01f8*/ 	.word	0x000000ff
        /*01fc*/ 	.word	0x00000040
        /*0200*/ 	.short	0x0100
        /*0202*/ 	.byte	0x07
	.zero		1


	//   ....[17]....
        /*0204*/ 	.word	0x00000710
        /*0208*/ 	.word	0x000000ff
        /*020c*/ 	.word	0x000000a8
        /*0210*/ 	.short	0x0100
        /*0212*/ 	.byte	0x07
	.zero		1


	//   ....[18]....
        /*0214*/ 	.word	0x00000720
        /*0218*/ 	.word	0x000000ff
        /*021c*/ 	.word	0x00000048
        /*0220*/ 	.short	0x0100
        /*0222*/ 	.byte	0x07
	.zero		1


	//   ....[19]....
        /*0224*/ 	.word	0x00000730
        /*0228*/ 	.word	0x000000ff
        /*022c*/ 	.word	0x000000b0
        /*0230*/ 	.short	0x0100
        /*0232*/ 	.byte	0x07
	.zero		1


	//   ....[20]....
        /*0234*/ 	.word	0x00000740
        /*0238*/ 	.word	0x000000ff
        /*023c*/ 	.word	0x00000050
        /*0240*/ 	.short	0x0100
        /*0242*/ 	.byte	0x07
	.zero		1


	//   ....[21]....
        /*0244*/ 	.word	0x00000750
        /*0248*/ 	.word	0x000000ff
        /*024c*/ 	.word	0x000000b8
        /*0250*/ 	.short	0x0100
        /*0252*/ 	.byte	0x07
	.zero		1


	//   ....[22]....
        /*0254*/ 	.word	0x00000760
        /*0258*/ 	.word	0x000000ff
        /*025c*/ 	.word	0x00000058
        /*0260*/ 	.short	0x0100
        /*0262*/ 	.byte	0x07
	.zero		1


	//   ....[23]....
        /*0264*/ 	.word	0x00000770
        /*0268*/ 	.word	0x000000ff
        /*026c*/ 	.word	0x000000c0
        /*0270*/ 	.short	0x0100
        /*0272*/ 	.byte	0x07
	.zero		1


	//   ....[24]....
        /*0274*/ 	.word	0x00000780
        /*0278*/ 	.word	0x000000ff
        /*027c*/ 	.word	0x00000060
        /*0280*/ 	.short	0x0100
        /*0282*/ 	.byte	0x07
	.zero		1


	//   ....[25]....
        /*0284*/ 	.word	0x00000790
        /*0288*/ 	.word	0x000000ff
        /*028c*/ 	.word	0x000000c8
        /*0290*/ 	.short	0x0100
        /*0292*/ 	.byte	0x07
	.zero		1


	//   ....[26]....
        /*0294*/ 	.word	0x000008d0
        /*0298*/ 	.word	0x000000ff
        /*029c*/ 	.word	0x000000d0
        /*02a0*/ 	.short	0x0100
        /*02a2*/ 	.byte	0x07
	.zero		1


	//   ....[27]....
        /*02a4*/ 	.word	0x000008e0
        /*02a8*/ 	.word	0x000000ff
        /*02ac*/ 	.word	0x000000e8
        /*02b0*/ 	.short	0x0100
        /*02b2*/ 	.byte	0x07
	.zero		1


	//   ....[28]....
        /*02b4*/ 	.word	0x000008f0
        /*02b8*/ 	.word	0x000000ff
        /*02bc*/ 	.word	0x000000d8
        /*02c0*/ 	.short	0x0100
        /*02c2*/ 	.byte	0x07
	.zero		1


	//   ....[29]....
        /*02c4*/ 	.word	0x00000900
        /*02c8*/ 	.word	0x000000ff
        /*02cc*/ 	.word	0x000000f0
        /*02d0*/ 	.short	0x0100
        /*02d2*/ 	.byte	0x07
	.zero		1


	//   ....[30]....
        /*02d4*/ 	.word	0x00000910
        /*02d8*/ 	.word	0x000000ff
        /*02dc*/ 	.word	0x000000e0
        /*02e0*/ 	.short	0x0100
        /*02e2*/ 	.byte	0x07
	.zero		1


	//   ....[31]....
        /*02e4*/ 	.word	0x00000920
        /*02e8*/ 	.word	0x000000ff
        /*02ec*/ 	.word	0x000000f8
        /*02f0*/ 	.short	0x0100
        /*02f2*/ 	.byte	0x07
	.zero		1


	//   ....[32]....
        /*02f4*/ 	.word	0x00000a10
        /*02f8*/ 	.word	0x000000ff
        /*02fc*/ 	.word	0x00000100
        /*0300*/ 	.short	0x0100
        /*0302*/ 	.byte	0x06
	.zero		1


	//   ....[33]....
        /*0304*/ 	.word	0x00000a20
        /*0308*/ 	.word	0x000000ff
        /*030c*/ 	.word	0x00000108
        /*0310*/ 	.short	0x0100
        /*0312*/ 	.byte	0x06
	.zero		1


	//   ....[34]....
        /*0314*/ 	.word	0x00000b60
        /*0318*/ 	.word	0x000000ff
        /*031c*/ 	.word	0x00000110
        /*0320*/ 	.short	0x0100
        /*0322*/ 	.byte	0x06
	.zero		1


	//   ....[35]....
        /*0324*/ 	.word	0x00000b70
        /*0328*/ 	.word	0x000000ff
        /*032c*/ 	.word	0x00000118
        /*0330*/ 	.short	0x0100
        /*0332*/ 	.byte	0x06
	.zero		1


	//   ....[36]....
        /*0334*/ 	.word	0x00000ca0
        /*0338*/ 	.word	0x000000ff
        /*033c*/ 	.word	0x00000120
        /*0340*/ 	.short	0x0100
        /*0342*/ 	.byte	0x07
	.zero		1


	//   ....[37]....
        /*0344*/ 	.word	0x00000cb0
        /*0348*/ 	.word	0x000000ff
        /*034c*/ 	.word	0x00000130
        /*0350*/ 	.short	0x0100
        /*0352*/ 	.byte	0x07
	.zero		1


	//   ....[38]....
        /*0354*/ 	.word	0x00000cc0
        /*0358*/ 	.word	0x000000ff
        /*035c*/ 	.word	0x00000128
        /*0360*/ 	.short	0x0100
        /*0362*/ 	.byte	0x07
	.zero		1


	//   ....[39]....
        /*0364*/ 	.word	0x00000cd0
        /*0368*/ 	.word	0x000000ff
        /*036c*/ 	.word	0x00000138
        /*0370*/ 	.short	0x0100
        /*0372*/ 	.byte	0x07
	.zero		1


	//   ....[40]....
        /*0374*/ 	.word	0x00001940
        /*0378*/ 	.word	0x000000ff
        /*037c*/ 	.word	0x00000068
        /*0380*/ 	.short	0x010a
        /*0382*/ 	.byte	0x04
	.zero		1


	//   ....[41]....
        /*0384*/ 	.word	0x00001c20
        /*0388*/ 	.word	0x000000ff
        /*038c*/ 	.word	0x00000068
        /*0390*/ 	.short	0x010a
        /*0392*/ 	.byte	0x1d
	.zero		1


	//   ....[42]....
        /*0394*/ 	.word	0x00001de0
        /*0398*/ 	.word	0x000000ff
        /*039c*/ 	.word	0x00000068
        /*03a0*/ 	.short	0x010a
        /*03a2*/ 	.byte	0x11
	.zero		1


	//   ....[43]....
        /*03a4*/ 	.word	0x00002030
        /*03a8*/ 	.word	0x000000ff
        /*03ac*/ 	.word	0x00000108
        /*03b0*/ 	.short	0x0101
        /*03b2*/ 	.byte	0x25
	.zero		1


	//   ....[44]....
        /*03b4*/ 	.word	0x00002050
        /*03b8*/ 	.word	0x000000ff
        /*03bc*/ 	.word	0x00000068
        /*03c0*/ 	.short	0x010a
        /*03c2*/ 	.byte	0x04
	.zero		1


	//   ....[45]....
        /*03c4*/ 	.word	0x00002180
        /*03c8*/ 	.word	0x000000ff
        /*03cc*/ 	.word	0x00000068
        /*03d0*/ 	.short	0x010a
        /*03d2*/ 	.byte	0x21
	.zero		1


	//   ....[46]....
        /*03d4*/ 	.word	0x00002340
        /*03d8*/ 	.word	0x000000ff
        /*03dc*/ 	.word	0x00000068
        /*03e0*/ 	.short	0x010a
        /*03e2*/ 	.byte	0x09
	.zero		1


	//   ....[47]....
        /*03e4*/ 	.word	0x000025a0
        /*03e8*/ 	.word	0x000000ff
        /*03ec*/ 	.word	0x00000110
        /*03f0*/ 	.short	0x010a
        /*03f2*/ 	.byte	0x25
	.zero		1


	//   ....[48]....
        /*03f4*/ 	.word	0x00002660
        /*03f8*/ 	.word	0x000000ff
        /*03fc*/ 	.word	0x00000000
        /*0400*/ 	.short	0x0101
        /*0402*/ 	.byte	0x04
	.zero		1


	//   ....[49]....
        /*0404*/ 	.word	0x00002b40
        /*0408*/ 	.word	0x000000ff
        /*040c*/ 	.word	0x00000000
        /*0410*/ 	.short	0x010a
        /*0412*/ 	.byte	0x04
	.zero		1


	//   ....[50]....
        /*0414*/ 	.word	0x00002bd0
        /*0418*/ 	.word	0x000000ff
        /*041c*/ 	.word	0x00000000
        /*0420*/ 	.short	0x010a
        /*0422*/ 	.byte	0x04
	.zero		1


	//   ....[51]....
        /*0424*/ 	.word	0x00002c60
        /*0428*/ 	.word	0x000000ff
        /*042c*/ 	.word	0x00000000
        /*0430*/ 	.short	0x010a
        /*0432*/ 	.byte	0x04
	.zero		1


	//   ....[52]....
        /*0434*/ 	.word	0x00002cf0
        /*0438*/ 	.word	0x000000ff
        /*043c*/ 	.word	0x00000000
        /*0440*/ 	.short	0x010a
        /*0442*/ 	.byte	0x04
	.zero		1


	//   ....[53]....
        /*0444*/ 	.word	0x00002d80
        /*0448*/ 	.word	0x000000ff
        /*044c*/ 	.word	0x00000000
        /*0450*/ 	.short	0x010a
        /*0452*/ 	.byte	0x04
	.zero		1


	//   ....[54]....
        /*0454*/ 	.word	0x00002e10
        /*0458*/ 	.word	0x000000ff
        /*045c*/ 	.word	0x00000000
        /*0460*/ 	.short	0x010a
        /*0462*/ 	.byte	0x04
	.zero		1


	//   ....[55]....
        /*0464*/ 	.word	0x00002ea0
        /*0468*/ 	.word	0x000000ff
        /*046c*/ 	.word	0x00000000
        /*0470*/ 	.short	0x010a
        /*0472*/ 	.byte	0x04
	.zero		1


	//   ....[56]....
        /*0474*/ 	.word	0x00002f30
        /*0478*/ 	.word	0x000000ff
        /*047c*/ 	.word	0x00000000
        /*0480*/ 	.short	0x010a
        /*0482*/ 	.byte	0x04
	.zero		1


	//   ....[57]....
        /*0484*/ 	.word	0x00002fc0
        /*0488*/ 	.word	0x000000ff
        /*048c*/ 	.word	0x00000000
        /*0490*/ 	.short	0x010a
        /*0492*/ 	.byte	0x04
	.zero		1


	//   ....[58]....
        /*0494*/ 	.word	0x00003050
        /*0498*/ 	.word	0x000000ff
        /*049c*/ 	.word	0x00000000
        /*04a0*/ 	.short	0x010a
        /*04a2*/ 	.byte	0x04
	.zero		1


	//   ....[59]....
        /*04a4*/ 	.word	0x000030e0
        /*04a8*/ 	.word	0x000000ff
        /*04ac*/ 	.word	0x00000000
        /*04b0*/ 	.short	0x010a
        /*04b2*/ 	.byte	0x04
	.zero		1


	//   ....[60]....
        /*04b4*/ 	.word	0x00003170
        /*04b8*/ 	.word	0x000000ff
        /*04bc*/ 	.word	0x00000000
        /*04c0*/ 	.short	0x010a
        /*04c2*/ 	.byte	0x04
	.zero		1


	//   ....[61]....
        /*04c4*/ 	.word	0x00003210
        /*04c8*/ 	.word	0x00000000
        /*04cc*/ 	.word	0x00000000
        /*04d0*/ 	.short	0x010a
        /*04d2*/ 	.byte	0xff
	.zero		1


	//   ....[62]....
        /*04d4*/ 	.word	0x00003340
        /*04d8*/ 	.word	0x000000ff
        /*04dc*/ 	.word	0x00000118
        /*04e0*/ 	.short	0x010a
        /*04e2*/ 	.byte	0x2d
	.zero		1


	//   ....[63]....
        /*04e4*/ 	.word	0x000033e0
        /*04e8*/ 	.word	0x000000ff
        /*04ec*/ 	.word	0x00000110
        /*04f0*/ 	.short	0x010a
        /*04f2*/ 	.byte	0x2d
	.zero		1


	//   ....[64]....
        /*04f4*/ 	.word	0x00003480
        /*04f8*/ 	.word	0x000000ff
        /*04fc*/ 	.word	0x00000000
        /*0500*/ 	.short	0x0101
        /*0502*/ 	.byte	0x06
	.zero		1


	//   ....[65]....
        /*0504*/ 	.word	0x000034c0
        /*0508*/ 	.word	0x000000ff
        /*050c*/ 	.word	0x00000118
        /*0510*/ 	.short	0x0106
        /*0512*/ 	.byte	0x2d
	.zero		1


	//   ....[66]....
        /*0514*/ 	.word	0x00003500
        /*0518*/ 	.word	0x00000000
        /*051c*/ 	.word	0x00000118
        /*0520*/ 	.short	0x010a
        /*0522*/ 	.byte	0xff
	.zero		1


	//   ....[67]....
        /*0524*/ 	.word	0x00003a50
        /*0528*/ 	.word	0x000000ff
        /*052c*/ 	.word	0x00000110
        /*0530*/ 	.short	0x010a
        /*0532*/ 	.byte	0x07
	.zero		1


	//   ....[68]....
        /*0534*/ 	.word	0x00003b00
        /*0538*/ 	.word	0x000000ff
        /*053c*/ 	.word	0x00000000
        /*0540*/ 	.short	0x0101
        /*0542*/ 	.byte	0x05
	.zero		1


	//   ....[69]....
        /*0544*/ 	.word	0x00003b10
        /*0548*/ 	.word	0x000000ff
        /*054c*/ 	.word	0x00000130
        /*0550*/ 	.short	0x010a
        /*0552*/ 	.byte	0x09
	.zero		1


	//   ....[70]....
        /*0554*/ 	.word	0x00003b90
        /*0558*/ 	.word	0x000000ff
        /*055c*/ 	.word	0x00000000
        /*0560*/ 	.short	0x010a
        /*0562*/ 	.byte	0x04
	.zero		1


	//   ....[71]....
        /*0564*/ 	.word	0x00003c30
        /*0568*/ 	.word	0x000000ff
        /*056c*/ 	.word	0x00000000
        /*0570*/ 	.short	0x010a
        /*0572*/ 	.byte	0x08
	.zero		1


	//   ....[72]....
        /*0574*/ 	.word	0x00003d60
        /*0578*/ 	.word	0x000000ff
        /*057c*/ 	.word	0x00000000
        /*0580*/ 	.short	0x010a
        /*0582*/ 	.byte	0x04
	.zero		1


	//   ....[73]....
        /*0584*/ 	.word	0x00004050
        /*0588*/ 	.word	0x000000ff
        /*058c*/ 	.word	0x00000000
        /*0590*/ 	.short	0x010a
        /*0592*/ 	.byte	0x05
	.zero		1


	//   ....[74]....
        /*0594*/ 	.word	0x000040e0
        /*0598*/ 	.word	0x000000ff
        /*059c*/ 	.word	0x00000000
        /*05a0*/ 	.short	0x010a
        /*05a2*/ 	.byte	0x06
	.zero		1


	//   ....[75]....
        /*05a4*/ 	.word	0x000045e0
        /*05a8*/ 	.word	0x000000ff
        /*05ac*/ 	.word	0x00000110
        /*05b0*/ 	.short	0x010a
        /*05b2*/ 	.byte	0x0f
	.zero		1


	//   ....[76]....
        /*05b4*/ 	.word	0x000048e0
        /*05b8*/ 	.word	0x000000ff
        /*05bc*/ 	.word	0x00000000
        /*05c0*/ 	.short	0x0101
        /*05c2*/ 	.byte	0x0e
	.zero		1


	//   ....[77]....
        /*05c4*/ 	.word	0x00004c10
        /*05c8*/ 	.word	0x000000ff
        /*05cc*/ 	.word	0x00000108
        /*05d0*/ 	.short	0x010a
        /*05d2*/ 	.byte	0x0f
	.zero		1


	//   ....[78]....
        /*05d4*/ 	.word	0x00004f30
        /*05d8*/ 	.word	0x000000ff
        /*05dc*/ 	.word	0x000000e8
        /*05e0*/ 	.short	0x010a
        /*05e2*/ 	.byte	0x13
	.zero		1


	//   ....[79]....
        /*05e4*/ 	.word	0x00005110
        /*05e8*/ 	.word	0x000000ff
        /*05ec*/ 	.word	0x000000d0
        /*05f0*/ 	.short	0x010b
        /*05f2*/ 	.byte	0x13
	.zero		1


	//   ....[80]....
        /*05f4*/ 	.word	0x00005190
        /*05f8*/ 	.word	0x000000ff
        /*05fc*/ 	.word	0x00000000
        /*0600*/ 	.short	0x0101
        /*0602*/ 	.byte	0x15
	.zero		1


	//   ....[81]....
        /*0604*/ 	.word	0x000051d0
        /*0608*/ 	.word	0x000000ff
        /*060c*/ 	.word	0x000000e8
        /*0610*/ 	.short	0x010a
        /*0612*/ 	.byte	0x11
	.zero		1


	//   ....[82]....
        /*0614*/ 	.word	0x000053a0
        /*0618*/ 	.word	0x000000ff
        /*061c*/ 	.word	0x000000d0
        /*0620*/ 	.short	0x010b
        /*0622*/ 	.byte	0x11
	.zero		1


	//   ....[83]....
        /*0624*/ 	.word	0x00005410
        /*0628*/ 	.word	0x000000ff
        /*062c*/ 	.word	0x00000000
        /*0630*/ 	.short	0x0101
        /*0632*/ 	.byte	0x13
	.zero		1


	//   ....[84]....
        /*0634*/ 	.word	0x00005460
        /*0638*/ 	.word	0x000000ff
        /*063c*/ 	.word	0x00000000
        /*0640*/ 	.short	0x010a
        /*0642*/ 	.byte	0x04
	.zero		1


	//   ....[85]....
        /*0644*/ 	.word	0x000054f0
        /*0648*/ 	.word	0x000000ff
        /*064c*/ 	.word	0x00000000
        /*0650*/ 	.short	0x010a
        /*0652*/ 	.byte	0x04
	.zero		1


	//   ....[86]....
        /*0654*/ 	.word	0x00005590
        /*0658*/ 	.word	0x00000000
        /*065c*/ 	.word	0x00000000
        /*0660*/ 	.short	0x010a
        /*0662*/ 	.byte	0xff
	.zero		1


	//   ....[87]....
        /*0664*/ 	.word	0x00005940
        /*0668*/ 	.word	0x000000ff
        /*066c*/ 	.word	0x00000110
        /*0670*/ 	.short	0x010a
        /*0672*/ 	.byte	0x32
	.zero		1


	//   ....[88]....
        /*0674*/ 	.word	0x00005a40
        /*0678*/ 	.word	0x000000ff
        /*067c*/ 	.word	0x00000000
        /*0680*/ 	.short	0x0101
        /*0682*/ 	.byte	0x04
	.zero		1


	//   ....[89]....
        /*0684*/ 	.word	0x00006850
        /*0688*/ 	.word	0x00000000
        /*068c*/ 	.word	0x000000d0
        /*0690*/ 	.short	0x010a
        /*0692*/ 	.byte	0xff
	.zero		1


	//   ....[90]....
        /*0694*/ 	.word	0x00006860
        /*0698*/ 	.word	0x00000053
        /*069c*/ 	.word	0x00000120
        /*06a0*/ 	.short	0x010a
        /*06a2*/ 	.byte	0xff
	.zero		1


	//   ....[91]....
        /*06a4*/ 	.word	0x000068f0
        /*06a8*/ 	.word	0x00000000
        /*06ac*/ 	.word	0x000000d0
        /*06b0*/ 	.short	0x010a
        /*06b2*/ 	.byte	0xff
	.zero		1


	//   ....[92]....
        /*06b4*/ 	.word	0x00006a70
        /*06b8*/ 	.word	0x00000053
        /*06bc*/ 	.word	0x00000120
        /*06c0*/ 	.short	0x010a
        /*06c2*/ 	.byte	0xff
	.zero		1


	//   ....[93]....
        /*06c4*/ 	.word	0x00007250
        /*06c8*/ 	.word	0x00000000
        /*06cc*/ 	.word	0x00000000
        /*06d0*/ 	.short	0x0101
        /*06d2*/ 	.byte	0xff
	.zero		1


	//   ....[94]....
        /*06d4*/ 	.word	0x00007260
        /*06d8*/ 	.word	0x00000003
        /*06dc*/ 	.word	0x000000d0
        /*06e0*/ 	.short	0x010a
        /*06e2*/ 	.byte	0xff
	.zero		1


	//   ....[95]....
        /*06e4*/ 	.word	0x00007310
        /*06e8*/ 	.word	0x00000003
        /*06ec*/ 	.word	0x000000d0
        /*06f0*/ 	.short	0x010a
        /*06f2*/ 	.byte	0xff
	.zero		1


	//   ....[96]....
        /*06f4*/ 	.word	0x00007660
        /*06f8*/ 	.word	0x000000ff
        /*06fc*/ 	.word	0x00000000
        /*0700*/ 	.short	0x0101
        /*0702*/ 	.byte	0x05
	.zero		1


	//   ....[97]....
        /*0704*/ 	.word	0x00007be0
        /*0708*/ 	.word	0x00000002
        /*070c*/ 	.word	0x00000000
        /*0710*/ 	.short	0x0101
        /*0712*/ 	.byte	0xff
	.zero		1


	//   ....[98]....
        /*0714*/ 	.word	0x00007e20
        /*0718*/ 	.word	0x000000ff
        /*071c*/ 	.word	0x00000000
        /*0720*/ 	.short	0x0101
        /*0722*/ 	.byte	0x04
	.zero		1


	//   ....[99]....
        /*0724*/ 	.word	0x00007e50
        /*0728*/ 	.word	0x00000003
        /*072c*/ 	.word	0x00000068
        /*0730*/ 	.short	0x010a
        /*0732*/ 	.byte	0xff
	.zero		1


	//   ....[100]....
        /*0734*/ 	.word	0x00007eb0
        /*0738*/ 	.word	0x00000003
        /*073c*/ 	.word	0x00000068
        /*0740*/ 	.short	0x010a
        /*0742*/ 	.byte	0xff
	.zero		1


	//   ....[101]....
        /*0744*/ 	.word	0x00007f10
        /*0748*/ 	.word	0x00000002
        /*074c*/ 	.word	0x00000110
        /*0750*/ 	.short	0x010a
        /*0752*/ 	.byte	0xff
	.zero		1


	//   ....[102]....
        /*0754*/ 	.word	0x00007f70
        /*0758*/ 	.word	0x00000000
        /*075c*/ 	.word	0x00000000
        /*0760*/ 	.short	0x010a
        /*0762*/ 	.byte	0xff
	.zero		1


	//   ....[103]....
        /*0764*/ 	.word	0x00007fd0
        /*0768*/ 	.word	0x00000000
        /*076c*/ 	.word	0x00000000
        /*0770*/ 	.short	0x010a
        /*0772*/ 	.byte	0xff
	.zero		1


	//   ....[104]....
        /*0774*/ 	.word	0x00008030
        /*0778*/ 	.word	0x00000000
        /*077c*/ 	.word	0x00000000
        /*0780*/ 	.short	0x010a
        /*0782*/ 	.byte	0xff
	.zero		1


	//   ....[105]....
        /*0784*/ 	.word	0x00008090
        /*0788*/ 	.word	0x00000000
        /*078c*/ 	.word	0x00000000
        /*0790*/ 	.short	0x010a
        /*0792*/ 	.byte	0xff
	.zero		1


	//   ....[106]....
        /*0794*/ 	.word	0x000080f0
        /*0798*/ 	.word	0x00000000
        /*079c*/ 	.word	0x00000000
        /*07a0*/ 	.short	0x010a
        /*07a2*/ 	.byte	0xff
	.zero		1


	//   ....[107]....
        /*07a4*/ 	.word	0x00008150
        /*07a8*/ 	.word	0x00000000
        /*07ac*/ 	.word	0x00000000
        /*07b0*/ 	.short	0x010a
        /*07b2*/ 	.byte	0xff
	.zero		1


	//   ....[108]....
        /*07b4*/ 	.word	0x000081b0
        /*07b8*/ 	.word	0x00000000
        /*07bc*/ 	.word	0x00000000
        /*07c0*/ 	.short	0x010a
        /*07c2*/ 	.byte	0xff
	.zero		1


	//   ....[109]....
        /*07c4*/ 	.word	0x00008210
        /*07c8*/ 	.word	0x00000000
        /*07cc*/ 	.word	0x00000000
        /*07d0*/ 	.short	0x010a
        /*07d2*/ 	.byte	0xff
	.zero		1


	//   ....[110]....
        /*07d4*/ 	.word	0x00008270
        /*07d8*/ 	.word	0x00000000
        /*07dc*/ 	.word	0x00000000
        /*07e0*/ 	.short	0x010a
        /*07e2*/ 	.byte	0xff
	.zero		1


	//   ....[111]....
        /*07e4*/ 	.word	0x000082d0
        /*07e8*/ 	.word	0x00000000
        /*07ec*/ 	.word	0x00000000
        /*07f0*/ 	.short	0x010a
        /*07f2*/ 	.byte	0xff
	.zero		1


	//   ....[112]....
        /*07f4*/ 	.word	0x00008330
        /*07f8*/ 	.word	0x00000000
        /*07fc*/ 	.word	0x00000000
        /*0800*/ 	.short	0x010a
        /*0802*/ 	.byte	0xff
	.zero		1


	//   ....[113]....
        /*0804*/ 	.word	0x00008390
        /*0808*/ 	.word	0x00000000
        /*080c*/ 	.word	0x00000000
        /*0810*/ 	.short	0x010a
        /*0812*/ 	.byte	0xff
	.zero		1


	//   ....[114]....
        /*0814*/ 	.word	0x000083f0
        /*0818*/ 	.word	0x00000004
        /*081c*/ 	.word	0x00000118
        /*0820*/ 	.short	0x010a
        /*0822*/ 	.byte	0xff
	.zero		1


	//   ....[115]....
        /*0824*/ 	.word	0x00008450
        /*0828*/ 	.word	0x00000004
        /*082c*/ 	.word	0x00000110
        /*0830*/ 	.short	0x010a
        /*0832*/ 	.byte	0xff
	.zero		1


	//   ....[116]....
        /*0834*/ 	.word	0x000084b0
        /*0838*/ 	.word	0x00000000
        /*083c*/ 	.word	0x00000110
        /*0840*/ 	.short	0x010a
        /*0842*/ 	.byte	0xff
	.zero		1


	//   ....[117]....
        /*0844*/ 	.word	0x00008510
        /*0848*/ 	.word	0x00000000
        /*084c*/ 	.word	0x00000130
        /*0850*/ 	.short	0x010a
        /*0852*/ 	.byte	0xff
	.zero		1


	//   ....[118]....
        /*0854*/ 	.word	0x00008570
        /*0858*/ 	.word	0x00000000
        /*085c*/ 	.word	0x00000000
        /*0860*/ 	.short	0x010a
        /*0862*/ 	.byte	0xff
	.zero		1


	//   ....[119]....
        /*0864*/ 	.word	0x000085d0
        /*0868*/ 	.word	0x00000000
        /*086c*/ 	.word	0x00000000
        /*0870*/ 	.short	0x010a
        /*0872*/ 	.byte	0xff
	.zero		1


	//   ....[120]....
        /*0874*/ 	.word	0x00008630
        /*0878*/ 	.word	0x00000000
        /*087c*/ 	.word	0x00000000
        /*0880*/ 	.short	0x010a
        /*0882*/ 	.byte	0xff
	.zero		1


	//   ....[121]....
        /*0884*/ 	.word	0x00008690
        /*0888*/ 	.word	0x00000003
        /*088c*/ 	.word	0x00000110
        /*0890*/ 	.short	0x010a
        /*0892*/ 	.byte	0xff
	.zero		1


	//   ....[122]....
        /*0894*/ 	.word	0x000086f0
        /*0898*/ 	.word	0x00000000
        /*089c*/ 	.word	0x00000108
        /*08a0*/ 	.short	0x010a
        /*08a2*/ 	.byte	0xff
	.zero		1


	//   ....[123]....
        /*08a4*/ 	.word	0x00008750
        /*08a8*/ 	.word	0x00000000
        /*08ac*/ 	.word	0x000000e8
        /*08b0*/ 	.short	0x010a
        /*08b2*/ 	.byte	0xff
	.zero		1


	//   ....[124]....
        /*08b4*/ 	.word	0x000087b0
        /*08b8*/ 	.word	0x00000003
        /*08bc*/ 	.word	0x000000e8
        /*08c0*/ 	.short	0x010a
        /*08c2*/ 	.byte	0xff
	.zero		1


	//   ....[125]....
        /*08c4*/ 	.word	0x00008810
        /*08c8*/ 	.word	0x00000000
        /*08cc*/ 	.word	0x00000000
        /*08d0*/ 	.short	0x010a
        /*08d2*/ 	.byte	0xff
	.zero		1


	//   ....[126]....
        /*08d4*/ 	.word	0x00008870
        /*08d8*/ 	.word	0x00000000
        /*08dc*/ 	.word	0x00000000
        /*08e0*/ 	.short	0x010a
        /*08e2*/ 	.byte	0xff
	.zero		1


	//   ....[127]....
        /*08e4*/ 	.word	0x000088d0
        /*08e8*/ 	.word	0x00000000
        /*08ec*/ 	.word	0x00000110
        /*08f0*/ 	.short	0x010a
        /*08f2*/ 	.byte	0xff
	.zero		1


	//   ....[128]....
        /*08f4*/ 	.word	0x00008920
        /*08f8*/ 	.word	0x00000000
        /*08fc*/ 	.word	0x000000d0
        /*0900*/ 	.short	0x010a
        /*0902*/ 	.byte	0xff
	.zero		1


	//   ....[129]....
        /*0904*/ 	.word	0x00008970
        /*0908*/ 	.word	0x00000053
        /*090c*/ 	.word	0x00000120
        /*0910*/ 	.short	0x010a
        /*0912*/ 	.byte	0xff
	.zero		1


	//   ....[130]....
        /*0914*/ 	.word	0x000089c0
        /*0918*/ 	.word	0x00000003
        /*091c*/ 	.word	0x000000d0
        /*0920*/ 	.short	0x010a
        /*0922*/ 	.byte	0xff
	.zero		1


	//----- nvinfo : EIATTR_NUM_MBARRIERS
	.align		4
.L_47:
        /*0924*/ 	.byte	0x03, 0x38
        /*0926*/ 	.short	0x0028


	//----- nvinfo : EIATTR_EXIT_INSTR_OFFSETS
	.align		4
        /*0928*/ 	.byte	0x04, 0x1c
        /*092a*/ 	.short	(.L_49 - .L_48)


	//   ....[0]....
.L_48:
        /*092c*/ 	.word	0x00003240


	//   ....[1]....
        /*0930*/ 	.word	0x000034d0


	//   ....[2]....
        /*0934*/ 	.word	0x00003530


	//   ....[3]....
        /*0938*/ 	.word	0x00004350


	//   ....[4]....
        /*093c*/ 	.word	0x000055c0


	//   ....[5]....
        /*0940*/ 	.word	0x00005600


	//   ....[6]....
        /*0944*/ 	.word	0x00007d10


	//   ....[7]....
        /*0948*/ 	.word	0x00007d90


	//   ....[8]....
        /*094c*/ 	.word	0x00007dc0


	//   ....[9]....
        /*0950*/ 	.word	0x00007e30


	//----- nvinfo : EIATTR_MAX_THREADS
	.align		4
.L_49:
        /*0954*/ 	.byte	0x04, 0x05
        /*0956*/ 	.short	(.L_51 - .L_50)
.L_50:
        /*0958*/ 	.word	0x00000100
        /*095c*/ 	.word	0x00000001
        /*0960*/ 	.word	0x00000001


	//----- nvinfo : EIATTR_CRS_STACK_SIZE
	.align		4
.L_51:
        /*0964*/ 	.byte	0x04, 0x1e
        /*0966*/ 	.short	(.L_53 - .L_52)
.L_52:
        /*0968*/ 	.word	0x00000000


	//----- nvinfo : EIATTR_CBANK_PARAM_SIZE
	.align		4
.L_53:
        /*096c*/ 	.byte	0x03, 0x19
        /*096e*/ 	.short	0x0800


	//----- nvinfo : EIATTR_PARAM_CBANK
	.align		4
        /*0970*/ 	.byte	0x04, 0x0a
        /*0972*/ 	.short	(.L_55 - .L_54)
	.align		4
.L_54:
        /*0974*/ 	.word	index@(.nv.constant0._ZN7cutlass13device_kernelINS_4conv6kernel13ConvUniversalINS1_16ConvProblemShapeILNS1_8OperatorE2ELi2EEENS1_10collective14CollectiveConvINS1_47MainloopSm100TmaUmmaWarpSpecializedImplicitGemmILS5_2ELi13ELi2ELi1ELi2EN4cute5tupleIJNSA_1CILi2EEENSC_ILi1EEESE_EEEEENSB_IJNSC_ILi64EEENSB_IJSH_EEESI_EEENS_6half_tESK_NSA_8TiledMMAINSA_8MMA_AtomIJNSA_20SM100_MMA_F16BF16_SSISK_SK_fLi64ELi64ELNSA_4UMMA5MajorE1ELSP_1ELNSO_7ScaleInE0ELSQ_0EEEEEENSA_6LayoutINSB_IJSE_SE_SE_EEENSB_IJNSC_ILi0EEESV_SV_EEEEENSB_IJNSA_10UnderscoreESY_SY_EEEEENS7_6detail27Sm100ImplicitGemmTileTraitsINSA_13SM90_TMA_LOADENSA_14ComposedLayoutINSA_7SwizzleILi3ELi4ELi3EEENSA_18smem_ptr_flag_bitsILi16EEENST_INSB_IJSH_NSC_ILi8EEEEEENSB_IJSE_SH_EEEEEEEvEENS12_INSA_30SM90_TMA_LOAD_IM2COL_MULTICASTES1D_vEEEENS_8epilogue10collective18CollectiveEpilogueINS1I_23Sm100TmaWarpSpecializedILi3ELi2ELi16ELb1ELb0EEEJSJ_NSB_IJNST_ISH_SE_EENST_INSC_ILi32EEESE_EEEEESK_NSB_IJlNSB_IJSE_llEEESV_EEESK_S1S_NS1I_6fusion15FusionCallbacksIS1M_NS1T_17LinearCombinationISK_fSK_fLNS_15FloatRoundStyleE2EEESJ_S1Q_JEEENSA_5SM1004TMEM4LOAD26SM100_TMEM_LOAD_16dp256b4xES13_NS14_INS15_ILi2ELi4ELi3EEES18_NST_INSB_IJS19_S1O_EEENSB_IJS1O_SE_EEEEEEENSA_17SM75_U32x4_LDSM_NENSA_14SM90_TMA_STOREES27_NSA_17SM90_U32x4_STSM_NENSA_39AutoVectorizingCopyWithAssumedAlignmentILi128EEEEEEvvEEEEvNT_6ParamsE)
        /*0978*/ 	.short	0x0380
        /*097a*/ 	.short	0x0800


	//----- nvinfo : EIATTR_SW_WAR
	.align		4
.L_55:
        /*097c*/ 	.byte	0x04, 0x36
        /*097e*/ 	.short	(.L_57 - .L_56)
.L_56:
        /*0980*/ 	.word	0x00000008
.L_57:


//--------------------- .nv.callgraph             --------------------------
	.section	.nv.callgraph,"",@"SHT_CUDA_CALLGRAPH"
	.align	4
	.sectionentsize	8
	.align		4
        /*0000*/ 	.word	0x00000000
	.align		4
        /*0004*/ 	.word	0xffffffff
	.align		4
        /*0008*/ 	.word	index@(_ZN7cutlass13device_kernelINS_4conv6kernel13ConvUniversalINS1_16ConvProblemShapeILNS1_8OperatorE2ELi2EEENS1_10collective14CollectiveConvINS1_47MainloopSm100TmaUmmaWarpSpecializedImplicitGemmILS5_2ELi13ELi2ELi1ELi2EN4cute5tupleIJNSA_1CILi2EEENSC_ILi1EEESE_EEEEENSB_IJNSC_ILi64EEENSB_IJSH_EEESI_EEENS_6half_tESK_NSA_8TiledMMAINSA_8MMA_AtomIJNSA_20SM100_MMA_F16BF16_SSISK_SK_fLi64ELi64ELNSA_4UMMA5MajorE1ELSP_1ELNSO_7ScaleInE0ELSQ_0EEEEEENSA_6LayoutINSB_IJSE_SE_SE_EEENSB_IJNSC_ILi0EEESV_SV_EEEEENSB_IJNSA_10UnderscoreESY_SY_EEEEENS7_6detail27Sm100ImplicitGemmTileTraitsINSA_13SM90_TMA_LOADENSA_14ComposedLayoutINSA_7SwizzleILi3ELi4ELi3EEENSA_18smem_ptr_flag_bitsILi16EEENST_INSB_IJSH_NSC_ILi8EEEEEENSB_IJSE_SH_EEEEEEEvEENS12_INSA_30SM90_TMA_LOAD_IM2COL_MULTICASTES1D_vEEEENS_8epilogue10collective18CollectiveEpilogueINS1I_23Sm100TmaWarpSpecializedILi3ELi2ELi16ELb1ELb0EEEJSJ_NSB_IJNST_ISH_SE_EENST_INSC_ILi32EEESE_EEEEESK_NSB_IJlNSB_IJSE_llEEESV_EEESK_S1S_NS1I_6fusion15FusionCallbacksIS1M_NS1T_17LinearCombinationISK_fSK_fLNS_15FloatRoundStyleE2EEESJ_S1Q_JEEENSA_5SM1004TMEM4LOAD26SM100_TMEM_LOAD_16dp256b4xES13_NS14_INS15_ILi2ELi4ELi3EEES18_NST_INSB_IJS19_S1O_EEENSB_IJS1O_SE_EEEEEEENSA_17SM75_U32x4_LDSM_NENSA_14SM90_TMA_STOREES27_NSA_17SM90_U32x4_STSM_NENSA_39AutoVectorizingCopyWithAssumedAlignmentILi128EEEEEEvvEEEEvNT_6ParamsE)
	.align		4
        /*000c*/ 	.word	index@(__assertfail)
	.align		4
        /*0010*/ 	.word	0x00000000
	.align		4
        /*0014*/ 	.word	0xfffffffe
	.align		4
        /*0018*/ 	.word	0x00000000
	.align		4
        /*001c*/ 	.word	0xfffffffd
	.align		4
        /*0020*/ 	.word	0x00000000
	.align		4
        /*0024*/ 	.word	0xfffffffc


//--------------------- .nv.constant4             --------------------------
	.section	.nv.constant4,"a",@progbits
	.align	8
	.align		8
.nv.constant4:
        /*0000*/ 	.dword	__assertfail
	.align		8
        /*0008*/ 	.dword	__unnamed_1
	.align		8
        /*0010*/ 	.dword	__unnamed_2
	.align		8
        /*0018*/ 	.dword	_ZN39_INTERNAL_535886c4_4_k_cu_fa6b0c06_32154cuda3std3__45__cpo5beginE
	.align		8
        /*0020*/ 	.dword	_ZN39_INTERNAL_535886c4_4_k_cu_fa6b0c06_32154cuda3std3__45__cpo3endE
	.align		8
        /*0028*/ 	.dword	_ZN39_INTERNAL_535886c4_4_k_cu_fa6b0c06_32154cuda3std3__45__cpo6cbeginE
	.align		8
        /*0030*/ 	.dword	_ZN39_INTERNAL_535886c4_4_k_cu_fa6b0c06_32154cuda3std3__45__cpo4cendE
	.align		8
        /*0038*/ 	.dword	_ZN39_INTERNAL_535886c4_4_k_cu_fa6b0c06_32154cuda3std3__441_GLOBAL__N__535886c4_4_k_cu_fa6b0c06_32156ignoreE
	.align		8
        /*0040*/ 	.dword	_ZN39_INTERNAL_535886c4_4_k_cu_fa6b0c06_32154cuda3std3__419piecewise_constructE
	.align		8
        /*0048*/ 	.dword	_ZN39_INTERNAL_535886c4_4_k_cu_fa6b0c06_32154cuda3std3__48in_placeE
	.align		8
        /*0050*/ 	.dword	_ZN39_INTERNAL_535886c4_4_k_cu_fa6b0c06_32154cuda3std6ranges3__45__cpo4swapE
	.align		8
        /*0058*/ 	.dword	_ZN39_INTERNAL_535886c4_4_k_cu_fa6b0c06_32154cuda3std6ranges3__45__cpo9iter_moveE
	.align		8
        /*0060*/ 	.dword	_ZN39_INTERNAL_535886c4_4_k_cu_fa6b0c06_32154cute7productE
	.align		8
        /*0068*/ 	.dword	_ZN39_INTERNAL_535886c4_4_k_cu_fa6b0c06_32154cute1_E
	.align		8
        /*0070*/ 	.dword	$str$27
	.align		8
        /*0078*/ 	.dword	$str$28
	.align		8
        /*0080*/ 	.dword	$str$29
	.align		8
        /*0088*/ 	.dword	$str$30


//--------------------- .text._ZN7cutlass13device_kernelINS_4conv6kernel13ConvUniversalINS1_16ConvProblemShapeILNS1_8OperatorE2ELi2EEENS1_10collective14CollectiveConvINS1_47MainloopSm100TmaUmmaWarpSpecializedImplicitGemmILS5_2ELi13ELi2ELi1ELi2EN4cute5tupleIJNSA_1CILi2EEENSC_ILi1EEESE_EEEEENSB_IJNSC_ILi64EEENSB_IJSH_EEESI_EEENS_6half_tESK_NSA_8TiledMMAINSA_8MMA_AtomIJNSA_20SM100_MMA_F16BF16_SSISK_SK_fLi64ELi64ELNSA_4UMMA5MajorE1ELSP_1ELNSO_7ScaleInE0ELSQ_0EEEEEENSA_6LayoutINSB_IJSE_SE_SE_EEENSB_IJNSC_ILi0EEESV_SV_EEEEENSB_IJNSA_10UnderscoreESY_SY_EEEEENS7_6detail27Sm100ImplicitGemmTileTraitsINSA_13SM90_TMA_LOADENSA_14ComposedLayoutINSA_7SwizzleILi3ELi4ELi3EEENSA_18smem_ptr_flag_bitsILi16EEENST_INSB_IJSH_NSC_ILi8EEEEEENSB_IJSE_SH_EEEEEEEvEENS12_INSA_30SM90_TMA_LOAD_IM2COL_MULTICASTES1D_vEEEENS_8epilogue10collective18CollectiveEpilogueINS1I_23Sm100TmaWarpSpecializedILi3ELi2ELi16ELb1ELb0EEEJSJ_NSB_IJNST_ISH_SE_EENST_INSC_ILi32EEESE_EEEEESK_NSB_IJlNSB_IJSE_llEEESV_EEESK_S1S_NS1I_6fusion15FusionCallbacksIS1M_NS1T_17LinearCombinationISK_fSK_fLNS_15FloatRoundStyleE2EEESJ_S1Q_JEEENSA_5SM1004TMEM4LOAD26SM100_TMEM_LOAD_16dp256b4xES13_NS14_INS15_ILi2ELi4ELi3EEES18_NST_INSB_IJS19_S1O_EEENSB_IJS1O_SE_EEEEEEENSA_17SM75_U32x4_LDSM_NENSA_14SM90_TMA_STOREES27_NSA_17SM90_U32x4_STSM_NENSA_39AutoVectorizingCopyWithAssumedAlignmentILi128EEEEEEvvEEEEvNT_6ParamsE --------------------------
	.section	.text._ZN7cutlass13device_kernelINS_4conv6kernel13ConvUniversalINS1_16ConvProblemShapeILNS1_8OperatorE2ELi2EEENS1_10collective14CollectiveConvINS1_47MainloopSm100TmaUmmaWarpSpecializedImplicitGemmILS5_2ELi13ELi2ELi1ELi2EN4cute5tupleIJNSA_1CILi2EEENSC_ILi1EEESE_EEEEENSB_IJNSC_ILi64EEENSB_IJSH_EEESI_EEENS_6half_tESK_NSA_8TiledMMAINSA_8MMA_AtomIJNSA_20SM100_MMA_F16BF16_SSISK_SK_fLi64ELi64ELNSA_4UMMA5MajorE1ELSP_1ELNSO_7ScaleInE0ELSQ_0EEEEEENSA_6LayoutINSB_IJSE_SE_SE_EEENSB_IJNSC_ILi0EEESV_SV_EEEEENSB_IJNSA_10UnderscoreESY_SY_EEEEENS7_6detail27Sm100ImplicitGemmTileTraitsINSA_13SM90_TMA_LOADENSA_14ComposedLayoutINSA_7SwizzleILi3ELi4ELi3EEENSA_18smem_ptr_flag_bitsILi16EEENST_INSB_IJSH_NSC_ILi8EEEEEENSB_IJSE_SH_EEEEEEEvEENS12_INSA_30SM90_TMA_LOAD_IM2COL_MULTICASTES1D_vEEEENS_8epilogue10collective18CollectiveEpilogueINS1I_23Sm100TmaWarpSpecializedILi3ELi2ELi16ELb1ELb0EEEJSJ_NSB_IJNST_ISH_SE_EENST_INSC_ILi32EEESE_EEEEESK_NSB_IJlNSB_IJSE_llEEESV_EEESK_S1S_NS1I_6fusion15FusionCallbacksIS1M_NS1T_17LinearCombinationISK_fSK_fLNS_15FloatRoundStyleE2EEESJ_S1Q_JEEENSA_5SM1004TMEM4LOAD26SM100_TMEM_LOAD_16dp256b4xES13_NS14_INS15_ILi2ELi4ELi3EEES18_NST_INSB_IJS19_S1O_EEENSB_IJS1O_SE_EEEEEEENSA_17SM75_U32x4_LDSM_NENSA_14SM90_TMA_STOREES27_NSA_17SM90_U32x4_STSM_NENSA_39AutoVectorizingCopyWithAssumedAlignmentILi128EEEEEEvvEEEEvNT_6ParamsE,"ax",@progbits
	.align	128
.text._ZN7cutlass13device_kernelINS_4conv6kernel13ConvUniversalINS1_16ConvProblemShapeILNS1_8OperatorE2ELi2EEENS1_10collective14CollectiveConvINS1_47MainloopSm100TmaUmmaWarpSpecializedImplicitGemmILS5_2ELi13ELi2ELi1ELi2EN4cute5tupleIJNSA_1CILi2EEENSC_ILi1EEESE_EEEEENSB_IJNSC_ILi64EEENSB_IJSH_EEESI_EEENS_6half_tESK_NSA_8TiledMMAINSA_8MMA_AtomIJNSA_20SM100_MMA_F16BF16_SSISK_SK_fLi64ELi64ELNSA_4UMMA5MajorE1ELSP_1ELNSO_7ScaleInE0ELSQ_0EEEEEENSA_6LayoutINSB_IJSE_SE_SE_EEENSB_IJNSC_ILi0EEESV_SV_EEEEENSB_IJNSA_10UnderscoreESY_SY_EEEEENS7_6detail27Sm100ImplicitGemmTileTraitsINSA_13SM90_TMA_LOADENSA_14ComposedLayoutINSA_7SwizzleILi3ELi4ELi3EEENSA_18smem_ptr_flag_bitsILi16EEENST_INSB_IJSH_NSC_ILi8EEEEEENSB_IJSE_SH_EEEEEEEvEENS12_INSA_30SM90_TMA_LOAD_IM2COL_MULTICASTES1D_vEEEENS_8epilogue10collective18CollectiveEpilogueINS1I_23Sm100TmaWarpSpecializedILi3ELi2ELi16ELb1ELb0EEEJSJ_NSB_IJNST_ISH_SE_EENST_INSC_ILi32EEESE_EEEEESK_NSB_IJlNSB_IJSE_llEEESV_EEESK_S1S_NS1I_6fusion15FusionCallbacksIS1M_NS1T_17LinearCombinationISK_fSK_fLNS_15FloatRoundStyleE2EEESJ_S1Q_JEEENSA_5SM1004TMEM4LOAD26SM100_TMEM_LOAD_16dp256b4xES13_NS14_INS15_ILi2ELi4ELi3EEES18_NST_INSB_IJS19_S1O_EEENSB_IJS1O_SE_EEEEEEENSA_17SM75_U32x4_LDSM_NENSA_14SM90_TMA_STOREES27_NSA_17SM90_U32x4_STSM_NENSA_39AutoVectorizingCopyWithAssumedAlignmentILi128EEEEEEvvEEEEvNT_6ParamsE:
        .type           _ZN7cutlass13device_kernelINS_4conv6kernel13ConvUniversalINS1_16ConvProblemShapeILNS1_8OperatorE2ELi2EEENS1_10collective14CollectiveConvINS1_47MainloopSm100TmaUmmaWarpSpecializedImplicitGemmILS5_2ELi13ELi2ELi1ELi2EN4cute5tupleIJNSA_1CILi2EEENSC_ILi1EEESE_EEEEENSB_IJNSC_ILi64EEENSB_IJSH_EEESI_EEENS_6half_tESK_NSA_8TiledMMAINSA_8MMA_AtomIJNSA_20SM100_MMA_F16BF16_SSISK_SK_fLi64ELi64ELNSA_4UMMA5MajorE1ELSP_1ELNSO_7ScaleInE0ELSQ_0EEEEEENSA_6LayoutINSB_IJSE_SE_SE_EEENSB_IJNSC_ILi0EEESV_SV_EEEEENSB_IJNSA_10UnderscoreESY_SY_EEEEENS7_6detail27Sm100ImplicitGemmTileTraitsINSA_13SM90_TMA_LOADENSA_14ComposedLayoutINSA_7SwizzleILi3ELi4ELi3EEENSA_18smem_ptr_flag_bitsILi16EEENST_INSB_IJSH_NSC_ILi8EEEEEENSB_IJSE_SH_EEEEEEEvEENS12_INSA_30SM90_TMA_LOAD_IM2COL_MULTICASTES1D_vEEEENS_8epilogue10collective18CollectiveEpilogueINS1I_23Sm100TmaWarpSpecializedILi3ELi2ELi16ELb1ELb0EEEJSJ_NSB_IJNST_ISH_SE_EENST_INSC_ILi32EEESE_EEEEESK_NSB_IJlNSB_IJSE_llEEESV_EEESK_S1S_NS1I_6fusion15FusionCallbacksIS1M_NS1T_17LinearCombinationISK_fSK_fLNS_15FloatRoundStyleE2EEESJ_S1Q_JEEENSA_5SM1004TMEM4LOAD26SM100_TMEM_LOAD_16dp256b4xES13_NS14_INS15_ILi2ELi4ELi3EEES18_NST_INSB_IJS19_S1O_EEENSB_IJS1O_SE_EEEEEEENSA_17SM75_U32x4_LDSM_NENSA_14SM90_TMA_STOREES27_NSA_17SM90_U32x4_STSM_NENSA_39AutoVectorizingCopyWithAssumedAlignmentILi128EEEEEEvvEEEEvNT_6ParamsE,@function
        .size           _ZN7cutlass13device_kernelINS_4conv6kernel13ConvUniversalINS1_16ConvProblemShapeILNS1_8OperatorE2ELi2EEENS1_10collective14CollectiveConvINS1_47MainloopSm100TmaUmmaWarpSpecializedImplicitGemmILS5_2ELi13ELi2ELi1ELi2EN4cute5tupleIJNSA_1CILi2EEENSC_ILi1EEESE_EEEEENSB_IJNSC_ILi64EEENSB_IJSH_EEESI_EEENS_6half_tESK_NSA_8TiledMMAINSA_8MMA_AtomIJNSA_20SM100_MMA_F16BF16_SSISK_SK_fLi64ELi64ELNSA_4UMMA5MajorE1ELSP_1ELNSO_7ScaleInE0ELSQ_0EEEEEENSA_6LayoutINSB_IJSE_SE_SE_EEENSB_IJNSC_ILi0EEESV_SV_EEEEENSB_IJNSA_10UnderscoreESY_SY_EEEEENS7_6detail27Sm100ImplicitGemmTileTraitsINSA_13SM90_TMA_LOADENSA_14ComposedLayoutINSA_7SwizzleILi3ELi4ELi3EEENSA_18smem_ptr_flag_bitsILi16EEENST_INSB_IJSH_NSC_ILi8EEEEEENSB_IJSE_SH_EEEEEEEvEENS12_INSA_30SM90_TMA_LOAD_IM2COL_MULTICASTES1D_vEEEENS_8epilogue10collective18CollectiveEpilogueINS1I_23Sm100TmaWarpSpecializedILi3ELi2ELi16ELb1ELb0EEEJSJ_NSB_IJNST_ISH_SE_EENST_INSC_ILi32EEESE_EEEEESK_NSB_IJlNSB_IJSE_llEEESV_EEESK_S1S_NS1I_6fusion15FusionCallbacksIS1M_NS1T_17LinearCombinationISK_fSK_fLNS_15FloatRoundStyleE2EEESJ_S1Q_JEEENSA_5SM1004TMEM4LOAD26SM100_TMEM_LOAD_16dp256b4xES13_NS14_INS15_ILi2ELi4ELi3EEES18_NST_INSB_IJS19_S1O_EEENSB_IJS1O_SE_EEEEEEENSA_17SM75_U32x4_LDSM_NENSA_14SM90_TMA_STOREES27_NSA_17SM90_U32x4_STSM_NENSA_39AutoVectorizingCopyWithAssumedAlignmentILi128EEEEEEvvEEEEvNT_6ParamsE,(.L_x_179 - _ZN7cutlass13device_kernelINS_4conv6kernel13ConvUniversalINS1_16ConvProblemShapeILNS1_8OperatorE2ELi2EEENS1_10collective14CollectiveConvINS1_47MainloopSm100TmaUmmaWarpSpecializedImplicitGemmILS5_2ELi13ELi2ELi1ELi2EN4cute5tupleIJNSA_1CILi2EEENSC_ILi1EEESE_EEEEENSB_IJNSC_ILi64EEENSB_IJSH_EEESI_EEENS_6half_tESK_NSA_8TiledMMAINSA_8MMA_AtomIJNSA_20SM100_MMA_F16BF16_SSISK_SK_fLi64ELi64ELNSA_4UMMA5MajorE1ELSP_1ELNSO_7ScaleInE0ELSQ_0EEEEEENSA_6LayoutINSB_IJSE_SE_SE_EEENSB_IJNSC_ILi0EEESV_SV_EEEEENSB_IJNSA_10UnderscoreESY_SY_EEEEENS7_6detail27Sm100ImplicitGemmTileTraitsINSA_13SM90_TMA_LOADENSA_14ComposedLayoutINSA_7SwizzleILi3ELi4ELi3EEENSA_18smem_ptr_flag_bitsILi16EEENST_INSB_IJSH_NSC_ILi8EEEEEENSB_IJSE_SH_EEEEEEEvEENS12_INSA_30SM90_TMA_LOAD_IM2COL_MULTICASTES1D_vEEEENS_8epilogue10collective18CollectiveEpilogueINS1I_23Sm100TmaWarpSpecializedILi3ELi2ELi16ELb1ELb0EEEJSJ_NSB_IJNST_ISH_SE_EENST_INSC_ILi32EEESE_EEEEESK_NSB_IJlNSB_IJSE_llEEESV_EEESK_S1S_NS1I_6fusion15FusionCallbacksIS1M_NS1T_17LinearCombinationISK_fSK_fLNS_15FloatRoundStyleE2EEESJ_S1Q_JEEENSA_5SM1004TMEM4LOAD26SM100_TMEM_LOAD_16dp256b4xES13_NS14_INS15_ILi2ELi4ELi3EEES18_NST_INSB_IJS19_S1O_EEENSB_IJS1O_SE_EEEEEEENSA_17SM75_U32x4_LDSM_NENSA_14SM90_TMA_STOREES27_NSA_17SM90_U32x4_STSM_NENSA_39AutoVectorizingCopyWithAssumedAlignmentILi128EEEEEEvvEEEEvNT_6ParamsE)
        .other          _ZN7cutlass13device_kernelINS_4conv6kernel13ConvUniversalINS1_16ConvProblemShapeILNS1_8OperatorE2ELi2EEENS1_10collective14CollectiveConvINS1_47MainloopSm100TmaUmmaWarpSpecializedImplicitGemmILS5_2ELi13ELi2ELi1ELi2EN4cute5tupleIJNSA_1CILi2EEENSC_ILi1EEESE_EEEEENSB_IJNSC_ILi64EEENSB_IJSH_EEESI_EEENS_6half_tESK_NSA_8TiledMMAINSA_8MMA_AtomIJNSA_20SM100_MMA_F16BF16_SSISK_SK_fLi64ELi64ELNSA_4UMMA5MajorE1ELSP_1ELNSO_7ScaleInE0ELSQ_0EEEEEENSA_6LayoutINSB_IJSE_SE_SE_EEENSB_IJNSC_ILi0EEESV_SV_EEEEENSB_IJNSA_10UnderscoreESY_SY_EEEEENS7_6detail27Sm100ImplicitGemmTileTraitsINSA_13SM90_TMA_LOADENSA_14ComposedLayoutINSA_7SwizzleILi3ELi4ELi3EEENSA_18smem_ptr_flag_bitsILi16EEENST_INSB_IJSH_NSC_ILi8EEEEEENSB_IJSE_SH_EEEEEEEvEENS12_INSA_30SM90_TMA_LOAD_IM2COL_MULTICASTES1D_vEEEENS_8epilogue10collective18CollectiveEpilogueINS1I_23Sm100TmaWarpSpecializedILi3ELi2ELi16ELb1ELb0EEEJSJ_NSB_IJNST_ISH_SE_EENST_INSC_ILi32EEESE_EEEEESK_NSB_IJlNSB_IJSE_llEEESV_EEESK_S1S_NS1I_6fusion15FusionCallbacksIS1M_NS1T_17LinearCombinationISK_fSK_fLNS_15FloatRoundStyleE2EEESJ_S1Q_JEEENSA_5SM1004TMEM4LOAD26SM100_TMEM_LOAD_16dp256b4xES13_NS14_INS15_ILi2ELi4ELi3EEES18_NST_INSB_IJS19_S1O_EEENSB_IJS1O_SE_EEEEEEENSA_17SM75_U32x4_LDSM_NENSA_14SM90_TMA_STOREES27_NSA_17SM90_U32x4_STSM_NENSA_39AutoVectorizingCopyWithAssumedAlignmentILi128EEEEEEvvEEEEvNT_6ParamsE,@"STO_CUDA_ENTRY STV_DEFAULT"
_ZN7cutlass13device_kernelINS_4conv6kernel13ConvUniversalINS1_16ConvProblemShapeILNS1_8OperatorE2ELi2EEENS1_10collective14CollectiveConvINS1_47MainloopSm100TmaUmmaWarpSpecializedImplicitGemmILS5_2ELi13ELi2ELi1ELi2EN4cute5tupleIJNSA_1CILi2EEENSC_ILi1EEESE_EEEEENSB_IJNSC_ILi64EEENSB_IJSH_EEESI_EEENS_6half_tESK_NSA_8TiledMMAINSA_8MMA_AtomIJNSA_20SM100_MMA_F16BF16_SSISK_SK_fLi64ELi64ELNSA_4UMMA5MajorE1ELSP_1ELNSO_7ScaleInE0ELSQ_0EEEEEENSA_6LayoutINSB_IJSE_SE_SE_EEENSB_IJNSC_ILi0EEESV_SV_EEEEENSB_IJNSA_10UnderscoreESY_SY_EEEEENS7_6detail27Sm100ImplicitGemmTileTraitsINSA_13SM90_TMA_LOADENSA_14ComposedLayoutINSA_7SwizzleILi3ELi4ELi3EEENSA_18smem_ptr_flag_bitsILi16EEENST_INSB_IJSH_NSC_ILi8EEEEEENSB_IJSE_SH_EEEEEEEvEENS12_INSA_30SM90_TMA_LOAD_IM2COL_MULTICASTES1D_vEEEENS_8epilogue10collective18CollectiveEpilogueINS1I_23Sm100TmaWarpSpecializedILi3ELi2ELi16ELb1ELb0EEEJSJ_NSB_IJNST_ISH_SE_EENST_INSC_ILi32EEESE_EEEEESK_NSB_IJlNSB_IJSE_llEEESV_EEESK_S1S_NS1I_6fusion15FusionCallbacksIS1M_NS1T_17LinearCombinationISK_fSK_fLNS_15FloatRoundStyleE2EEESJ_S1Q_JEEENSA_5SM1004TMEM4LOAD26SM100_TMEM_LOAD_16dp256b4xES13_NS14_INS15_ILi2ELi4ELi3EEES18_NST_INSB_IJS19_S1O_EEENSB_IJS1O_SE_EEEEEEENSA_17SM75_U32x4_LDSM_NENSA_14SM90_TMA_STOREES27_NSA_17SM90_U32x4_STSM_NENSA_39AutoVectorizingCopyWithAssumedAlignmentILi128EEEEEEvvEEEEvNT_6ParamsE:
[----:B------:R-:W1:Y:S01]  /*0000*/  LDC R1, c[0x0][0x37c] ;  /* 0x0000df00ff017b82 */ /* 0x000e620000000800 */
[----:B------:R-:W2:Y:S01]  /*0010*/  S2R R76, SR_TID.X ;  /* 0x00000000004c7919 */ /* 0x000ea20000002100 */
[----:B------:R-:W3:Y:S01]  /*0020*/  LDCU.64 UR6, c[0x0][0x890] ;  /* 0x00011200ff0677ac */ /* 0x000ee20008000a00 */
[----:B-1----:R-:W-:Y:S01]  /*0030*/  VIADD R1, R1, 0xfffffff8 ;  /* 0xfffffff801017836 */ /* 0x002fe20000000000 */
[----:B------:R-:W-:Y:S02]  /*0040*/  PRMT R59, RZ, 0x7610, R59 ;  /* 0x00007610ff3b7816 */ /* 0x000fe4000000003b */
[----:B------:R-:W-:Y:S01]  /*0050*/  ELECT P6, URZ, PT ;  /* 0x0000000000ff782f */ /* 0x000fe200038c0000 */
[----:B------:R-:W1:Y:S01]  /*0060*/  LDCU.64 UR46, c[0x0][0x358] ;  /* 0x00006b00ff2e77ac */ /* 0x000e620008000a00 */
[----:B---3--:R-:W-:-:S04]  /*0070*/  UISETP.NE.U32.AND UP0, UPT, UR6, URZ, UPT ;  /* 0x000000ff0600728c */ /* 0x008fc8000bf05070 */
[----:B------:R-:W-:Y:S01]  /*0080*/  UISETP.NE.AND.EX UP0, UPT, UR7, URZ, UPT, UP0 ;  /* 0x000000ff0700728c */ /* 0x000fe2000bf05300 */
[----:B--2---:R-:W-:-:S05]  /*0090*/  SHF.R.U32.HI R77, RZ, 0x5, R76 ;  /* 0x00000005ff4d7819 */ /* 0x004fca000001164c */
[----:B------:R-:W2:Y:S02]  /*00a0*/  SHFL.IDX PT, R0, R77, RZ, 0x1f ;  /* 0x00001fff4d007589 */ /* 0x000ea400000e0000 */
[----:B--2---:R-:W-:Y:S01]  /*00b0*/  R2UR UR4, R0 ;  /* 0x00000000000472ca */ /* 0x004fe200000e0000 */
[----:B-1----:R-:W-:-:S14]  /*00c0*/  BRA.U UP0, `(.L_x_0) ;  /* 0x00000001002c7547 */ /* 0x002fdc000b800000 */
[----:B------:R-:W1:Y:S02]  /*00d0*/  LDCU.64 UR8, c[0x0][0x888] ;  /* 0x00011100ff0877ac */ /* 0x000e640008000a00 */
[----:B-1----:R-:W-:-:S04]  /*00e0*/  UISETP.NE.U32.AND UP0, UPT, UR8, URZ, UPT ;  /* 0x000000ff0800728c */ /* 0x002fc8000bf05070 */
[----:B------:R-:W-:-:S09]  /*00f0*/  UISETP.NE.AND.EX UP0, UPT, UR9, URZ, UPT, UP0 ;  /* 0x000000ff0900728c */ /* 0x000fd2000bf05300 */
[----:B------:R-:W-:Y:S05]  /*0100*/  BRA.U !UP0, `(.L_x_1) ;  /* 0x0000000108107547 */ /* 0x000fea000b800000 */
[----:B------:R-:W1:Y:S02]  /*0110*/  LDC.64 R2, c[0x0][0x888] ;  /* 0x00022200ff027b82 */ /* 0x000e640000000a00 */
[----:B-1----:R1:W5:Y:S01]  /*0120*/  LDG.E R35, desc[UR46][R2.64] ;  /* 0x0000002e02237981 */ /* 0x002362000c1e1900 */
[----:B------:R-:W-:Y:S01]  /*0130*/  HFMA2 R59, -RZ, RZ, 0, 5.9604644775390625e-08 ;  /* 0x00000001ff3b7431 */ /* 0x000fe200000001ff */
[----:B------:R-:W-:Y:S05]  /*0140*/  BRA `(.L_x_0) ;  /* 0x00000000000c7947 */ /* 0x000fea0003800000 */
.L_x_1:
[----:B------:R-:W1:Y:S01]  /*0150*/  LDCU UR5, c[0x0][0x880] ;  /* 0x00011000ff0577ac */ /* 0x000e620008000800 */
[----:B------:R-:W-:Y:S01]  /*0160*/  HFMA2 R59, -RZ, RZ, 0, 5.9604644775390625e-08 ;  /* 0x00000001ff3b7431 */ /* 0x000fe200000001ff */
[----:B-1----:R-:W-:Y:S02]  /*0170*/  MOV R35, UR5 ;  /* 0x0000000500237c02 */ /* 0x002fe40008000f00 */
.L_x_0:
[----:B------:R-:W2:Y:S02]  /*0180*/  LDCU.64 UR8, c[0x0][0x8b0] ;  /* 0x00011600ff0877ac */ /* 0x000ea40008000a00 */
[----:B--2---:R-:W-:-:S04]  /*0190*/  UISETP.NE.U32.AND UP0, UPT, UR8, URZ, UPT ;  /* 0x000000ff0800728c */ /* 0x004fc8000bf05070 */
[----:B------:R-:W-:-:S09]  /*01a0*/  UISETP.NE.AND.EX UP0, UPT, UR9, URZ, UPT, UP0 ;  /* 0x000000ff0900728c */ /* 0x000fd2000bf05300 */
[----:B------:R-:W-:Y:S05]  /*01b0*/  BRA.U UP0, `(.L_x_2) ;  /* 0x0000000100247547 */ /* 0x000fea000b800000 */
[----:B------:R-:W2:Y:S02]  /*01c0*/  LDCU.64 UR8, c[0x0][0x8a8] ;  /* 0x00011500ff0877ac */ /* 0x000ea40008000a00 */
[----:B--2---:R-:W-:-:S04]  /*01d0*/  UISETP.NE.U32.AND UP0, UPT, UR8, URZ, UPT ;  /* 0x000000ff0800728c */ /* 0x004fc8000bf05070 */
[----:B------:R-:W-:-:S09]  /*01e0*/  UISETP.NE.AND.EX UP0, UPT, UR9, URZ, UPT, UP0 ;  /* 0x000000ff0900728c */ /* 0x000fd2000bf05300 */
[----:B------:R-:W-:Y:S05]  /*01f0*/  BRA.U !UP0, `(.L_x_3) ;  /* 0x00000001080c7547 */ /* 0x000fea000b800000 */
[----:B-1----:R-:W1:Y:S02]  /*0200*/  LDC.64 R2, c[0x0][0x8a8] ;  /* 0x00022a00ff027b82 */ /* 0x002e640000000a00 */
[----:B-1----:R2:W5:Y:S01]  /*0210*/  LDG.E R33, desc[UR46][R2.64] ;  /* 0x0000002e02217981 */ /* 0x002562000c1e1900 */
[----:B------:R-:W-:Y:S05]  /*0220*/  BRA `(.L_x_2) ;  /* 0x0000000000087947 */ /* 0x000fea0003800000 */
.L_x_3:
[----:B------:R-:W2:Y:S02]  /*0230*/  LDCU UR5, c[0x0][0x8a0] ;  /* 0x00011400ff0577ac */ /* 0x000ea40008000800 */
[----:B--2---:R-:W-:Y:S02]  /*0240*/  MOV R33, UR5 ;  /* 0x0000000500217c02 */ /* 0x004fe40008000f00 */
.L_x_2:
[----:B------:R-:W-:Y:S01]  /*0250*/  IMAD.U32 R0, RZ, RZ, UR4 ;  /* 0x00000004ff007e24 */ /* 0x000fe2000f8e00ff */
[----:B------:R-:W-:Y:S04]  /*0260*/  BSSY.RECONVERGENT B0, `(.L_x_4) ;  /* 0x000000c000007945 */ /* 0x000fe80003800200 */
[C---:B------:R-:W-:Y:S02]  /*0270*/  ISETP.NE.OR P1, PT, R0.reuse, 0x1, !P6 ;  /* 0x000000010000780c */ /* 0x040fe40007725670 */
[----:B------:R-:W-:-:S11]  /*0280*/  ISETP.NE.OR P0, PT, R0, 0x3, !P6 ;  /* 0x000000030000780c */ /* 0x000fd60007705670 */
[----:B------:R-:W-:Y:S05]  /*0290*/  @P1 BRA `(.L_x_5) ;  /* 0x0000000000201947 */ /* 0x000fea0003800000 */
[----:B------:R-:W3:Y:S02]  /*02a0*/  LDCU.64 UR8, c[0x0][0x348] ;  /* 0x00006900ff0877ac */ /* 0x000ee40008000a00 */
[----:B---3--:R-:W-:Y:S02]  /*02b0*/  UIADD3 UR10, UP1, UPT, UR8, 0x80, URZ ;  /* 0x00000080080a7890 */ /* 0x008fe4000ff3e0ff */
[----:B------:R-:W-:Y:S02]  /*02c0*/  UIADD3 UR8, UP0, UPT, UR8, 0x180, URZ ;  /* 0x0000018008087890 */ /* 0x000fe4000ff1e0ff */
[----:B------:R-:W-:Y:S02]  /*02d0*/  UIADD3.X UR11, UPT, UPT, URZ, UR9, URZ, UP1, !UPT ;  /* 0x00000009ff0b7290 */ /* 0x000fe40008ffe4ff */
[----:B------:R-:W-:-:S07]  /*02e0*/  UIADD3.X UR9, UPT, UPT, URZ, UR9, URZ, UP0, !UPT ;  /* 0x00000009ff097290 */ /* 0x000fce00087fe4ff */
[----:B------:R3:W-:Y:S02]  /*02f0*/  UTMACCTL.PF [UR10] ;  /* 0x000000000a0079b9 */ /* 0x0007e40008040000 */
[----:B------:R3:W-:Y:S02]  /*0300*/  UTMACCTL.PF [UR8] ;  /* 0x00000000080079b9 */ /* 0x0007e40008040000 */
[----:B---3--:R-:W-:Y:S01]  /*0310*/  NOP ;  /* 0x0000000000007918 */ /* 0x008fe20000000000 */
.L_x_5:
[----:B------:R-:W-:Y:S05]  /*0320*/  BSYNC.RECONVERGENT B0 ;  /* 0x0000000000007941 */ /* 0x000fea0003800200 */
.L_x_4:
[----:B------:R-:W-:Y:S04]  /*0330*/  BSSY.RECONVERGENT B0, `(.L_x_6) ;  /* 0x000000a000007945 */ /* 0x000fe80003800200 */
        /* <DEDUP_REMOVED lines=9> */
.L_x_7:
[----:B------:R-:W-:Y:S05]  /*03d0*/  BSYNC.RECONVERGENT B0 ;  /* 0x0000000000007941 */ /* 0x000fea0003800200 */
.L_x_6:
[----:B------:R-:W3:Y:S01]  /*03e0*/  LDCU.64 UR8, c[0x0][0x888] ;  /* 0x00011100ff0877ac */ /* 0x000ee20008000a00 */
[----:B------:R-:W-:Y:S02]  /*03f0*/  UISETP.EQ.U32.AND UP1, UPT, UR6, URZ, UPT ;  /* 0x000000ff0600728c */ /* 0x000fe4000bf22070 */
[----:B------:R-:W-:Y:S02]  /*0400*/  UPLOP3.LUT UP6, UPT, UPT, UPT, UPT, 0x80, 0x8 ;  /* 0x000000000008789c */ /* 0x000fe40003fcf070 */
[----:B---3--:R-:W-:-:S04]  /*0410*/  UISETP.NE.U32.AND UP0, UPT, UR8, URZ, UPT ;  /* 0x000000ff0800728c */ /* 0x008fc8000bf05070 */
[----:B------:R-:W-:-:S04]  /*0420*/  UISETP.NE.AND.EX UP0, UPT, UR9, URZ, UPT, UP0 ;  /* 0x000000ff0900728c */ /* 0x000fc8000bf05300 */
[----:B------:R-:W-:-:S04]  /*0430*/  UISETP.EQ.OR.EX UP2, UPT, UR7, URZ, !UP0, UP1 ;  /* 0x000000ff0700728c */ /* 0x000fc8000c742710 */
[----:B------:R-:W-:-:S05]  /*0440*/  UP2UR UR49, UPR, URZ, 0x4 ;  /* 0x00000004ff317883 */ /* 0x000fca0008000000 */
[----:B------:R-:W-:Y:S07]  /*0450*/  BRA.U !UP2, `(.L_x_8) ;  /* 0x000000010a207547 */ /* 0x000fee000b800000 */
[----:B------:R-:W-:Y:S01]  /*0460*/  UISETP.NE.U32.AND UP2, UPT, UR6, URZ, UPT ;  /* 0x000000ff0600728c */ /* 0x000fe2000bf45070 */
[----:B-----5:R-:W-:Y:S01]  /*0470*/  FSETP.NEU.AND P0, PT, R35, RZ, PT ;  /* 0x000000ff2300720b */ /* 0x020fe20003f0d000 */
[----:B------:R-:W-:Y:S02]  /*0480*/  USEL UR5, URZ, 0xffffffff, UP0 ;  /* 0xffffffffff057887 */ /* 0x000fe40008000000 */
[----:B------:R-:W-:-:S10]  /*0490*/  UISETP.NE.AND.EX UP2, UPT, UR7, URZ, UPT, UP2 ;  /* 0x000000ff0700728c */ /* 0x000fd4000bf45320 */
[----:B------:R-:W-:Y:S01]  /*04a0*/  VOTEU.ANY UP1, P0 ;  /* 0x0000000000ff7886 */ /* 0x000fe20000020100 */
[----:B------:R-:W-:-:S04]  /*04b0*/  @!UP2 USEL UR5, URZ, 0xffffffff, UP1 ;  /* 0xffffffffff05a887 */ /* 0x000fc80008800000 */
[----:B------:R-:W-:-:S04]  /*04c0*/  ULOP3.LUT UR5, UR5, 0x1, URZ, 0xc0, !UPT ;  /* 0x0000000105057892 */ /* 0x000fc8000f8ec0ff */
[----:B------:R-:W-:-:S11]  /*04d0*/  UISETP.NE.U32.AND UP6, UPT, UR5, 0x1, UPT ;  /* 0x000000010500788c */ /* 0x000fd6000bfc5070 */
.L_x_8:
[----:B-12---:R-:W1:Y:S02]  /*04e0*/  SHFL.IDX PT, R2, R77, RZ, 0x1f ;  /* 0x00001fff4d027589 */ /* 0x006e6400000e0000 */
[----:B-1----:R-:W-:-:S13]  /*04f0*/  ISETP.NE.AND P0, PT, R2, RZ, PT ;  /* 0x000000ff0200720c */ /* 0x002fda0003f05270 */
[----:B------:R-:W-:Y:S05]  /*0500*/  @P0 BRA `(.L_x_9) ;  /* 0x0000000000ac0947 */ /* 0x000fea0003800000 */
[----:B------:R-:W-:Y:S01]  /*0510*/  ELECT P0, URZ, PT ;  /* 0x0000000000ff782f */ /* 0x000fe20003800000 */
[----:B------:R-:W-:-:S12]  /*0520*/  BSSY.RECONVERGENT B0, `(.L_x_9) ;  /* 0x0000029000007945 */ /* 0x000fd80003800200 */
[----:B------:R-:W-:Y:S05]  /*0530*/  @!P0 BRA `(.L_x_10) ;  /* 0x00000000009c8947 */ /* 0x000fea0003800000 */
[----:B------:R-:W1:Y:S01]  /*0540*/  S2UR UR7, SR_CgaCtaId ;  /* 0x00000000000779c3 */ /* 0x000e620000008800 */
[----:B------:R-:W-:Y:S01]  /*0550*/  UMOV UR8, 0x400 ;  /* 0x0000040000087882 */ /* 0x000fe20000000000 */
[----:B------:R-:W-:Y:S01]  /*0560*/  UMOV UR6, 0x1 ;  /* 0x0000000100067882 */ /* 0x000fe20000000000 */
[----:B------:R-:W-:Y:S02]  /*0570*/  UMOV UR5, 0x2 ;  /* 0x0000000200057882 */ /* 0x000fe40000000000 */
[----:B------:R-:W-:-:S04]  /*0580*/  UIADD3 UR10, UPT, UPT, -UR5, 0x100000, URZ ;  /* 0x00100000050a7890 */ /* 0x000fc8000fffe1ff */
[----:B------:R-:W-:Y:S02]  /*0590*/  USHF.L.U32 UR11, UR10, 0xb, URZ ;  /* 0x0000000b0a0b7899 */ /* 0x000fe400080006ff */
[----:B------:R-:W-:Y:S02]  /*05a0*/  USHF.L.U32 UR10, UR10, 0x1, URZ ;  /* 0x000000010a0a7899 */ /* 0x000fe400080006ff */
[----:B-1----:R-:W-:Y:S02]  /*05b0*/  ULEA UR7, UR7, UR8, 0x18 ;  /* 0x0000000807077291 */ /* 0x002fe4000f8ec0ff */
[----:B------:R-:W-:-:S04]  /*05c0*/  UIADD3 UR8, UPT, UPT, -UR6, 0x100000, URZ ;  /* 0x0010000006087890 */ /* 0x000fc8000fffe1ff */
[----:B------:R-:W-:Y:S02]  /*05d0*/  USHF.L.U32 UR9, UR8, 0xb, URZ ;  /* 0x0000000b08097899 */ /* 0x000fe400080006ff */
[----:B------:R-:W-:Y:S01]  /*05e0*/  USHF.L.U32 UR8, UR8, 0x1, URZ ;  /* 0x0000000108087899 */ /* 0x000fe200080006ff */
[----:B------:R-:W1:Y:S11]  /*05f0*/  FENCE.VIEW.ASYNC.S ;  /* 0x00000000000073c6 */ /* 0x000e760000000000 */
[----:B-1----:R1:W2:Y:S01]  /*0600*/  SYNCS.EXCH.64 URZ, [UR7], UR8 ;  /* 0x0000000807ff75b2 */ /* 0x0022a20008000100 */
[----:B------:R1:W3:Y:S01]  /*0610*/  SYNCS.EXCH.64 URZ, [UR7+0x68], UR10 ;  /* 0x0000680a07ff75b2 */ /* 0x0002e20008000100 */
[----:B------:R1:W4:Y:S01]  /*0620*/  SYNCS.EXCH.64 URZ, [UR7+0x8], UR8 ;  /* 0x0000080807ff75b2 */ /* 0x0003220008000100 */
[----:B------:R1:W1:Y:S01]  /*0630*/  SYNCS.EXCH.64 URZ, [UR7+0x70], UR10 ;  /* 0x0000700a07ff75b2 */ /* 0x0002620008000100 */
        /* <DEDUP_REMOVED lines=22> */
[----:B--234-:R-:W-:Y:S01]  /*07a0*/  NOP ;  /* 0x0000000000007918 */ /* 0x01cfe20000000000 */
.L_x_10:
[----:B-1----:R-:W-:Y:S05]  /*07b0*/  BSYNC.RECONVERGENT B0 ;  /* 0x0000000000007941 */ /* 0x002fea0003800200 */
.L_x_9:
[----:B------:R-:W1:Y:S01]  /*07c0*/  SHFL.IDX PT, R2, R77, RZ, 0x1f ;  /* 0x00001fff4d027589 */ /* 0x000e6200000e0000 */
[----:B------:R-:W-:Y:S01]  /*07d0*/  NOP ;  /* 0x0000000000007918 */ /* 0x000fe20000000000 */
[----:B-1----:R-:W-:-:S13]  /*07e0*/  ISETP.NE.AND P0, PT, R2, 0x1, PT ;  /* 0x000000010200780c */ /* 0x002fda0003f05270 */
[----:B------:R-:W-:Y:S05]  /*07f0*/  @P0 BRA `(.L_x_11) ;  /* 0x0000000000500947 */ /* 0x000fea0003800000 */
[----:B------:R-:W1:Y:S01]  /*0800*/  S2UR UR7, SR_CgaCtaId ;  /* 0x00000000000779c3 */ /* 0x000e620000008800 */
[----:B------:R-:W-:Y:S01]  /*0810*/  UMOV UR8, 0x400 ;  /* 0x0000040000087882 */ /* 0x000fe20000000000 */
[----:B------:R-:W-:Y:S01]  /*0820*/  UMOV UR6, 0x20 ;  /* 0x0000002000067882 */ /* 0x000fe20000000000 */
[----:B------:R-:W-:Y:S01]  /*0830*/  UMOV UR5, 0x80 ;  /* 0x0000008000057882 */ /* 0x000fe20000000000 */
[----:B------:R-:W-:Y:S01]  /*0840*/  ELECT P0, URZ, PT ;  /* 0x0000000000ff782f */ /* 0x000fe20003800000 */
        /* <DEDUP_REMOVED lines=8> */
[----:B-1----:R1:W2:Y:S01]  /*08d0*/  SYNCS.EXCH.64 URZ, [UR7+0xd0], UR8 ;  /* 0x0000d00807ff75b2 */ /* 0x0022a20008000100 */
[----:B------:R1:W3:Y:S01]  /*08e0*/  SYNCS.EXCH.64 URZ, [UR7+0xe8], UR10 ;  /* 0x0000e80a07ff75b2 */ /* 0x0002e20008000100 */
[----:B------:R1:W4:Y:S01]  /*08f0*/  SYNCS.EXCH.64 URZ, [UR7+0xd8], UR8 ;  /* 0x0000d80807ff75b2 */ /* 0x0003220008000100 */
[----:B------:R1:W1:Y:S01]  /*0900*/  SYNCS.EXCH.64 URZ, [UR7+0xf0], UR10 ;  /* 0x0000f00a07ff75b2 */ /* 0x0002620008000100 */
[----:B------:R1:W1:Y:S01]  /*0910*/  SYNCS.EXCH.64 URZ, [UR7+0xe0], UR8 ;  /* 0x0000e00807ff75b2 */ /* 0x0002620008000100 */
[----:B------:R1:W1:Y:S01]  /*0920*/  SYNCS.EXCH.64 URZ, [UR7+0xf8], UR10 ;  /* 0x0000f80a07ff75b2 */ /* 0x0002620008000100 */
[----:B------:R-:W-:Y:S01]  /*0930*/  NOP ;  /* 0x0000000000007918 */ /* 0x000fe20000000000 */
.L_x_11:
[----:B------:R-:W2:Y:S01]  /*0940*/  SHFL.IDX PT, R2, R77, RZ, 0x1f ;  /* 0x00001fff4d027589 */ /* 0x000ea200000e0000 */
[----:B------:R-:W-:Y:S01]  /*0950*/  NOP ;  /* 0x0000000000007918 */ /* 0x000fe20000000000 */
[----:B--2---:R-:W-:-:S13]  /*0960*/  ISETP.NE.AND P0, PT, R2, 0x3, PT ;  /* 0x000000030200780c */ /* 0x004fda0003f05270 */
[----:B------:R-:W-:Y:S05]  /*0970*/  @P0 BRA `(.L_x_12) ;  /* 0x0000000000300947 */ /* 0x000fea0003800000 */
[----:B------:R-:W2:Y:S01]  /*0980*/  S2UR UR6, SR_CgaCtaId ;  /* 0x00000000000679c3 */ /* 0x000ea20000008800 */
[----:B-1----:R-:W-:Y:S01]  /*0990*/  UMOV UR7, 0x400 ;  /* 0x0000040000077882 */ /* 0x002fe20000000000 */
[----:B------:R-:W-:Y:S01]  /*09a0*/  UMOV UR5, 0x20 ;  /* 0x0000002000057882 */ /* 0x000fe20000000000 */
[----:B------:R-:W-:Y:S01]  /*09b0*/  ELECT P0, URZ, PT ;  /* 0x0000000000ff782f */ /* 0x000fe20003800000 */
[----:B------:R-:W-:-:S04]  /*09c0*/  UIADD3 UR8, UPT, UPT, -UR5, 0x100000, URZ ;  /* 0x0010000005087890 */ /* 0x000fc8000fffe1ff */
[----:B------:R-:W-:Y:S02]  /*09d0*/  USHF.L.U32 UR9, UR8, 0xb, URZ ;  /* 0x0000000b08097899 */ /* 0x000fe400080006ff */
[----:B------:R-:W-:Y:S02]  /*09e0*/  USHF.L.U32 UR8, UR8, 0x1, URZ ;  /* 0x0000000108087899 */ /* 0x000fe400080006ff */
[----:B--2---:R-:W-:Y:S01]  /*09f0*/  ULEA UR6, UR6, UR7, 0x18 ;  /* 0x0000000706067291 */ /* 0x004fe2000f8ec0ff */
[----:B------:R-:W1:Y:S11]  /*0a00*/  FENCE.VIEW.ASYNC.S ;  /* 0x00000000000073c6 */ /* 0x000e760000000000 */
[----:B-1----:R2:W1:Y:S01]  /*0a10*/  SYNCS.EXCH.64 URZ, [UR6+0x100], UR8 ;  /* 0x0001000806ff75b2 */ /* 0x0024620008000100 */
[----:B------:R2:W1:Y:S02]  /*0a20*/  SYNCS.EXCH.64 URZ, [UR6+0x108], UR8 ;  /* 0x0001080806ff75b2 */ /* 0x0004640008000100 */
[----:B--2---:R-:W-:Y:S01]  /*0a30*/  NOP ;  /* 0x0000000000007918 */ /* 0x004fe20000000000 */
.L_x_12:
[----:B------:R-:W2:Y:S01]  /*0a40*/  SHFL.IDX PT, R2, R77, RZ, 0x1f ;  /* 0x00001fff4d027589 */ /* 0x000ea200000e0000 */
[----:B------:R-:W-:Y:S01]  /*0a50*/  NOP ;  /* 0x0000000000007918 */ /* 0x000fe20000000000 */
[----:B--2---:R-:W-:-:S13]  /*0a60*/  ISETP.NE.AND P0, PT, R2, 0x4, PT ;  /* 0x000000040200780c */ /* 0x004fda0003f05270 */
[----:B------:R-:W-:Y:S05]  /*0a70*/  @P0 BRA `(.L_x_13) ;  /* 0x0000000000440947 */ /* 0x000fea0003800000 */
[----:B------:R-:W2:Y:S01]  /*0a80*/  S2UR UR6, SR_CgaCtaId ;  /* 0x00000000000679c3 */ /* 0x000ea20000008800 */
[----:B-1----:R-:W-:Y:S01]  /*0a90*/  UMOV UR8, 0x1e0 ;  /* 0x000001e000087882 */ /* 0x002fe20000000000 */
[----:B------:R-:W-:Y:S01]  /*0aa0*/  UMOV UR7, 0x400 ;  /* 0x0000040000077882 */ /* 0x000fe20000000000 */
[----:B------:R-:W-:Y:S01]  /*0ab0*/  USEL UR8, UR8, 0x1a0, UP6 ;  /* 0x000001a008087887 */ /* 0x000fe2000b000000 */
[----:B------:R-:W-:Y:S01]  /*0ac0*/  UMOV UR5, 0x1 ;  /* 0x0000000100057882 */ /* 0x000fe20000000000 */
[----:B------:R-:W-:Y:S01]  /*0ad0*/  ELECT P0, URZ, PT ;  /* 0x0000000000ff782f */ /* 0x000fe20003800000 */
[----:B------:R-:W-:-:S04]  /*0ae0*/  UIADD3 UR10, UPT, UPT, -UR5, 0x100000, URZ ;  /* 0x00100000050a7890 */ /* 0x000fc8000fffe1ff */
[----:B------:R-:W-:Y:S02]  /*0af0*/  USHF.L.U32 UR11, UR10, 0xb, URZ ;  /* 0x0000000b0a0b7899 */ /* 0x000fe400080006ff */
[----:B------:R-:W-:Y:S02]  /*0b00*/  USHF.L.U32 UR10, UR10, 0x1, URZ ;  /* 0x000000010a0a7899 */ /* 0x000fe400080006ff */
        /* <DEDUP_REMOVED lines=8> */
.L_x_13:
[----:B------:R-:W2:Y:S01]  /*0b90*/  SHFL.IDX PT, R2, R77, RZ, 0x1f ;  /* 0x00001fff4d027589 */ /* 0x000ea200000e0000 */
[----:B------:R-:W1:Y:S01]  /*0ba0*/  S2UR UR45, SR_CgaCtaId ;  /* 0x00000000002d79c3 */ /* 0x000e620000008800 */
[----:B------:R-:W-:Y:S01]  /*0bb0*/  NOP ;  /* 0x0000000000007918 */ /* 0x000fe20000000000 */
[----:B--2---:R-:W-:-:S13]  /*0bc0*/  ISETP.NE.AND P0, PT, R2, 0x5, PT ;  /* 0x000000050200780c */ /* 0x004fda0003f05270 */
[----:B-1----:R-:W-:Y:S05]  /*0bd0*/  @P0 BRA `(.L_x_14) ;  /* 0x0000000000440947 */ /* 0x002fea0003800000 */
[----:B------:R-:W-:Y:S01]  /*0be0*/  UMOV UR7, 0x400 ;  /* 0x0000040000077882 */ /* 0x000fe20000000000 */
[----:B------:R-:W-:Y:S01]  /*0bf0*/  UMOV UR6, 0x1 ;  /* 0x0000000100067882 */ /* 0x000fe20000000000 */
[----:B------:R-:W-:Y:S01]  /*0c00*/  UMOV UR5, 0x80 ;  /* 0x0000008000057882 */ /* 0x000fe20000000000 */
[----:B------:R-:W-:Y:S02]  /*0c10*/  ULEA UR7, UR45, UR7, 0x18 ;  /* 0x000000072d077291 */ /* 0x000fe4000f8ec0ff */
[----:B------:R-:W-:-:S04]  /*0c20*/  UIADD3 UR8, UPT, UPT, -UR6, 0x100000, URZ ;  /* 0x0010000006087890 */ /* 0x000fc8000fffe1ff */
[----:B------:R-:W-:Y:S02]  /*0c30*/  USHF.L.U32 UR9, UR8, 0xb, URZ ;  /* 0x0000000b08097899 */ /* 0x000fe400080006ff */
[----:B------:R-:W-:Y:S02]  /*0c40*/  USHF.L.U32 UR8, UR8, 0x1, URZ ;  /* 0x0000000108087899 */ /* 0x000fe400080006ff */
[----:B------:R-:W-:-:S04]  /*0c50*/  UIADD3 UR10, UPT, UPT, -UR5, 0x100000, URZ ;  /* 0x00100000050a7890 */ /* 0x000fc8000fffe1ff */
[----:B------:R-:W-:Y:S02]  /*0c60*/  USHF.L.U32 UR11, UR10, 0xb, URZ ;  /* 0x0000000b0a0b7899 */ /* 0x000fe400080006ff */
[----:B------:R-:W-:Y:S01]  /*0c70*/  USHF.L.U32 UR10, UR10, 0x1, URZ ;  /* 0x000000010a0a7899 */ /* 0x000fe200080006ff */
[----:B------:R-:W-:Y:S01]  /*0c80*/  ELECT P0, URZ, PT ;  /* 0x0000000000ff782f */ /* 0x000fe20003800000 */
[----:B------:R-:W1:Y:S02]  /*0c90*/  FENCE.VIEW.ASYNC.S ;  /* 0x00000000000073c6 */ /* 0x000e640000000000 */
[----:B-1----:R1:W2:Y:S08]  /*0ca0*/  SYNCS.EXCH.64 URZ, [UR7+0x120], UR8 ;  /* 0x0001200807ff75b2 */ /* 0x0022b00008000100 */
[----:B------:R1:W1:Y:S01]  /*0cb0*/  SYNCS.EXCH.64 URZ, [UR7+0x130], UR10 ;  /* 0x0001300a07ff75b2 */ /* 0x0002620008000100 */
[----:B------:R1:W1:Y:S01]  /*0cc0*/  SYNCS.EXCH.64 URZ, [UR7+0x128], UR8 ;  /* 0x0001280807ff75b2 */ /* 0x0002620008000100 */
[----:B------:R1:W1:Y:S01]  /*0cd0*/  SYNCS.EXCH.64 URZ, [UR7+0x138], UR10 ;  /* 0x0001380a07ff75b2 */ /* 0x0002620008000100 */
[----:B------:R-:W-:Y:S01]  /*0ce0*/  NOP ;  /* 0x0000000000007918 */ /* 0x000fe20000000000 */
.L_x_14:
[----:B------:R-:W3:Y:S01]  /*0cf0*/  LDCU UR5, c[0x0][0x36c] ;  /* 0x00006d80ff0577ac */ /* 0x000ee20008000800 */
[----:B------:R-:W-:Y:S01]  /*0d00*/  ISETP.NE.OR P6, PT, R0, 0x2, !P6 ;  /* 0x000000020000780c */ /* 0x000fe200077c5670 */
[----:B------:R-:W-:Y:S01]  /*0d10*/  NOP ;  /* 0x0000000000007918 */ /* 0x000fe20000000000 */
[----:B------:R-:W-:Y:S01]  /*0d20*/  LOP3.LUT R8, R76, 0x1f, RZ, 0xc0, !PT ;  /* 0x0000001f4c087812 */ /* 0x000fe200078ec0ff */
[----:B------:R-:W-:Y:S02]  /*0d30*/  UISETP.NE.AND UP5, UPT, UR4, 0x2, UPT ;  /* 0x000000020400788c */ /* 0x000fe4000bfa5270 */
[----:B------:R-:W-:Y:S02]  /*0d40*/  UISETP.NE.AND UP4, UPT, UR4, URZ, UPT ;  /* 0x000000ff0400728c */ /* 0x000fe4000bf85270 */
[----:B---3--:R-:W-:-:S09]  /*0d50*/  UISETP.EQ.U32.AND UP1, UPT, UR5, 0x1, UPT ;  /* 0x000000010500788c */ /* 0x008fd2000bf22070 */
[----:B------:R-:W-:Y:S05]  /*0d60*/  BRA.U !UP1, `(.L_x_15) ;  /* 0x0000000109087547 */ /* 0x000fea000b800000 */
[----:B-12-4-:R-:W-:Y:S01]  /*0d70*/  UCGABAR_ARV ;  /* 0x00000000000079c7 */ /* 0x016fe20008000000 */
[----:B------:R-:W-:Y:S05]  /*0d80*/  BRA `(.L_x_16) ;  /* 0x0000000000047947 */ /* 0x000fea0003800000 */
.L_x_15:
[----:B-12-4-:R-:W-:Y:S01]  /*0d90*/  NOP ;  /* 0x0000000000007918 */ /* 0x016fe20000000000 */
.L_x_16:
[----:B------:R-:W1:Y:S01]  /*0da0*/  S2R R19, SR_CTAID.Y ;  /* 0x0000000000137919 */ /* 0x000e620000002600 */
[----:B------:R-:W2:Y:S01]  /*0db0*/  S2UR UR6, SR_CTAID.X ;  /* 0x00000000000679c3 */ /* 0x000ea20000002500 */
[----:B------:R-:W-:-:S05]  /*0dc0*/  CS2R.32 R64, SR_CgaSize ;  /* 0x0000000000407805 */ /* 0x000fca0000008a00 */
[----:B------:R-:W-:-:S05]  /*0dd0*/  IMAD R64, R64, -0xa0, RZ ;  /* 0xffffff6040407824 */ /* 0x000fca00078e02ff */
[----:B------:R-:W-:-:S14]  /*0de0*/  R2UR UR7, R64 ;  /* 0x00000000400772ca */ /* 0x000fdc00000e0000 */
[----:B------:R-:W3:Y:S01]  /*0df0*/  LDCU UR7, c[0x0][UR7+0x2b0] ;  /* 0x00005600070777ac */ /* 0x000ee20008000800 */
[----:B------:R-:W-:-:S05]  /*0e00*/  CS2R.32 R64, SR_CgaSize ;  /* 0x0000000000407805 */ /* 0x000fca0000008a00 */
[----:B------:R-:W-:-:S05]  /*0e10*/  IMAD R64, R64, -0xa0, RZ ;  /* 0xffffff6040407824 */ /* 0x000fca00078e02ff */
[----:B------:R-:W-:-:S14]  /*0e20*/  R2UR UR5, R64 ;  /* 0x00000000400572ca */ /* 0x000fdc00000e0000 */
[----:B------:R-:W4:Y:S01]  /*0e30*/  LDCU UR5, c[0x0][UR5+0x2b4] ;  /* 0x00005680050577ac */ /* 0x000f220008000800 */
[----:B------:R-:W-:-:S05]  /*0e40*/  CS2R.32 R0, SR_CgaSize ;  /* 0x0000000000007805 */ /* 0x000fca0000008a00 */
[----:B------:R-:W-:-:S06]  /*0e50*/  IMAD R0, R0, -0xa0, RZ ;  /* 0xffffff6000007824 */ /* 0x000fcc00078e02ff */
[----:B------:R-:W4:Y:S01]  /*0e60*/  LDC R0, c[0x0][R0+0x2a4] ;  /* 0x0000a90000007b82 */ /* 0x000f220000000800 */
[----:B------:R-:W-:Y:S02]  /*0e70*/  USHF.L.U32 UR36, UR45, 0xb, URZ ;  /* 0x0000000b2d247899 */ /* 0x000fe400080006ff */
[----:B------:R-:W-:Y:S02]  /*0e80*/  USHF.L.U32 UR22, UR45, 0x5, URZ ;  /* 0x000000052d167899 */ /* 0x000fe400080006ff */
[----:B------:R-:W-:Y:S02]  /*0e90*/  ULOP3.LUT UR36, UR36, 0x800, URZ, 0xc0, !UPT ;  /* 0x0000080024247892 */ /* 0x000fe4000f8ec0ff */
[----:B------:R-:W-:Y:S01]  /*0ea0*/  ULOP3.LUT UR22, UR22, 0x20, URZ, 0xc0, !UPT ;  /* 0x0000002016167892 */ /* 0x000fe2000f8ec0ff */
[----:B------:R-:W4:Y:S01]  /*0eb0*/  LDC R11, c[0x0][0xb24] ;  /* 0x0002c900ff0b7b82 */ /* 0x000f220000000800 */
[----:B------:R-:W-:Y:S01]  /*0ec0*/  UISETP.NE.AND UP2, UPT, UR4, 0x2, UPT ;  /* 0x000000020400788c */ /* 0x000fe2000bf45270 */
[----:B--2---:R-:W-:-:S02]  /*0ed0*/  I2FP.F32.U32 R64, UR6 ;  /* 0x0000000600407c45 */ /* 0x004fc40008201000 */
[----:B------:R-:W-:-:S05]  /*0ee0*/  CS2R.32 R3, SR_CgaSize ;  /* 0x0000000000037805 */ /* 0x000fca0000008a00 */
[----:B------:R-:W-:-:S06]  /*0ef0*/  IMAD R3, R3, -0xa0, RZ ;  /* 0xffffff6003037824 */ /* 0x000fcc00078e02ff */
[----:B------:R-:W2:Y:S01]  /*0f00*/  LDC R3, c[0x0][R3+0x2a0] ;  /* 0x0000a80003037b82 */ /* 0x000ea20000000800 */
[----:B------:R-:W-:Y:S01]  /*0f10*/  MOV R37, UR6 ;  /* 0x0000000600257c02 */ /* 0x000fe20008000f00 */
[----:B---3--:R-:W-:Y:S01]  /*0f20*/  FMUL R64, R64, UR7 ;  /* 0x0000000740407c20 */ /* 0x008fe20008400000 */
[----:B-1----:R-:W-:-:S05]  /*0f30*/  I2FP.F32.U32 R2, R19 ;  /* 0x0000001300027245 */ /* 0x002fca0000201000 */
[----:B------:R-:W1:Y:S01]  /*0f40*/  S2UR UR48, SR_CTAID.Z ;  /* 0x00000000003079c3 */ /* 0x000e620000002700 */
[----:B------:R-:W3:Y:S01]  /*0f50*/  F2I.U32.TRUNC.NTZ R64, R64 ;  /* 0x0000004000407305 */ /* 0x000ee2000020f000 */
[----:B----4-:R-:W-:Y:S01]  /*0f60*/  FMUL R2, R2, UR5 ;  /* 0x0000000502027c20 */ /* 0x010fe20008400000 */
[----:B------:R-:W4:Y:S01]  /*0f70*/  LDCU UR5, c[0x0][0xb30] ;  /* 0x00016600ff0577ac */ /* 0x000f220008000800 */
[----:B------:R-:W-:-:S04]  /*0f80*/  ISETP.GE.AND P0, PT, R11, 0x1, PT ;  /* 0x000000010b00780c */ /* 0x000fc80003f06270 */
[----:B------:R-:W1:Y:S01]  /*0f90*/  LDC R26, c[0x0][0xb24] ;  /* 0x0002c900ff1a7b82 */ /* 0x000e620000000800 */
[----:B------:R-:W4:Y:S01]  /*0fa0*/  F2I.U32.TRUNC.NTZ R58, R2 ;  /* 0x00000002003a7305 */ /* 0x000f22000020f000 */
[----:B---3--:R-:W-:-:S05]  /*0fb0*/  IADD3 R64, PT, PT, -R64, RZ, RZ ;  /* 0x000000ff40407210 */ /* 0x008fca0007ffe1ff */
[----:B--2---:R-:W-:Y:S01]  /*0fc0*/  IMAD R64, R3, R64, UR6 ;  /* 0x0000000603407e24 */ /* 0x004fe2000f8e0240 */
[----:B----4-:R-:W-:-:S05]  /*0fd0*/  IADD3 R58, PT, PT, -R58, RZ, RZ ;  /* 0x000000ff3a3a7210 */ /* 0x010fca0007ffe1ff */
[----:B------:R-:W-:Y:S01]  /*0fe0*/  IMAD R58, R0, R58, R19 ;  /* 0x0000003a003a7224 */ /* 0x000fe200078e0213 */
[----:B------:R-:W-:Y:S01]  /*0ff0*/  PRMT R0, RZ, 0x7610, R0 ;  /* 0x00007610ff007816 */ /* 0x000fe20000000000 */
[----:B------:R-:W-:Y:S06]  /*1000*/  BRA.U UP4, `(.L_x_17) ;  /* 0x0000000104207547 */ /* 0x000fec000b800000 */
[C---:B------:R-:W-:Y:S02]  /*1010*/  ISETP.NE.AND P3, PT, R58.reuse, RZ, PT ;  /* 0x000000ff3a00720c */ /* 0x040fe40003f65270 */
[----:B------:R-:W-:Y:S02]  /*1020*/  ISETP.NE.AND P1, PT, R58, RZ, PT ;  /* 0x000000ff3a00720c */ /* 0x000fe40003f25270 */
[C---:B------:R-:W-:Y:S02]  /*1030*/  ISETP.NE.AND P2, PT, R64.reuse, 0x1, PT ;  /* 0x000000014000780c */ /* 0x040fe40003f45270 */
[----:B------:R-:W-:Y:S02]  /*1040*/  SEL R0, RZ, 0x2, P3 ;  /* 0x00000002ff007807 */ /* 0x000fe40001800000 */
[----:B------:R-:W-:Y:S02]  /*1050*/  ISETP.EQ.OR P1, PT, R64, RZ, !P1 ;  /* 0x000000ff4000720c */ /* 0x000fe40004f22670 */
[----:B------:R-:W-:-:S02]  /*1060*/  SEL R0, R0, 0x2, P2 ;  /* 0x0000000200007807 */ /* 0x000fc40001000000 */
[----:B------:R-:W-:-:S05]  /*1070*/  SEL R3, RZ, 0x1, !P1 ;  /* 0x00000001ff037807 */ /* 0x000fca0004800000 */
[----:B------:R-:W-:Y:S02]  /*1080*/  IMAD.IADD R0, R3, 0x1, R0 ;  /* 0x0000000103007824 */ /* 0x000fe400078e0200 */
.L_x_17:
[----:B------:R-:W-:Y:S05]  /*1090*/  @!P0 BRA `(.L_x_18) ;  /* 0x0000000000b88947 */ /* 0x000fea0003800000 */
[----:B------:R-:W2:Y:S01]  /*10a0*/  LDC.64 R4, c[0x0][0xb18] ;  /* 0x0002c600ff047b82 */ /* 0x000ea20000000a00 */
[----:B------:R-:W-:-:S07]  /*10b0*/  ISETP.NE.AND P0, PT, R11, 0x1, PT ;  /* 0x000000010b00780c */ /* 0x000fce0003f05270 */
[----:B------:R-:W3:Y:S08]  /*10c0*/  LDC R10, c[0x0][0xb0c] ;  /* 0x0002c300ff0a7b82 */ /* 0x000ef00000000800 */
[----:B------:R-:W4:Y:S08]  /*10d0*/  LDC R13, c[0x0][0x370] ;  /* 0x0000dc00ff0d7b82 */ /* 0x000f300000000800 */
[----:B------:R-:W1:Y:S01]  /*10e0*/  LDC R12, c[0x0][0x374] ;  /* 0x0000dd00ff0c7b82 */ /* 0x000e620000000800 */
[----:B--2---:R-:W-:-:S07]  /*10f0*/  ISETP.NE.AND P1, PT, R4, 0x1, PT ;  /* 0x000000010400780c */ /* 0x004fce0003f25270 */
[----:B------:R-:W4:Y:S01]  /*1100*/  LDC.64 R6, c[0x0][0xb10] ;  /* 0x0002c400ff067b82 */ /* 0x000f220000000a00 */
[----:B---3--:R-:W-:-:S07]  /*1110*/  ISETP.NE.AND P2, PT, R10, 0x1, PT ;  /* 0x000000010a00780c */ /* 0x008fce0003f45270 */
[----:B------:R-:W2:Y:S08]  /*1120*/  LDC R9, c[0x0][0xb20] ;  /* 0x0002c800ff097b82 */ /* 0x000eb00000000800 */
[----:B------:R-:W3:Y:S01]  /*1130*/  LDC.64 R2, c[0x0][0xb28] ;  /* 0x0002ca00ff027b82 */ /* 0x000ee20000000a00 */
[----:B-1----:R-:W-:-:S04]  /*1140*/  IMAD.HI.U32 R14, R12, R5, RZ ;  /* 0x000000050c0e7227 */ /* 0x002fc800078e00ff */
[----:B----4-:R-:W-:-:S04]  /*1150*/  IMAD.HI.U32 R16, R13, R6, RZ ;  /* 0x000000060d107227 */ /* 0x010fc800078e00ff */
[----:B------:R-:W-:Y:S01]  /*1160*/  IMAD.HI.U32 R18, R37, R6, RZ ;  /* 0x0000000625127227 */ /* 0x000fe200078e00ff */
[----:B------:R-:W-:Y:S02]  /*1170*/  @P2 SHF.R.U32.HI R13, RZ, R7, R16 ;  /* 0x00000007ff0d2219 */ /* 0x000fe40000011610 */
[----:B--2---:R-:W-:Y:S01]  /*1180*/  @P1 SHF.R.U32.HI R12, RZ, R9, R14 ;  /* 0x00000009ff0c1219 */ /* 0x004fe2000001160e */
[----:B------:R-:W-:Y:S01]  /*1190*/  IMAD.HI.U32 R16, R19, R5, RZ ;  /* 0x0000000513107227 */ /* 0x000fe200078e00ff */
[----:B------:R-:W-:-:S04]  /*11a0*/  SHF.R.U32.HI R18, RZ, R7, R18 ;  /* 0x00000007ff127219 */ /* 0x000fc80000011612 */
[----:B------:R-:W-:Y:S01]  /*11b0*/  SHF.R.U32.HI R16, RZ, R9, R16 ;  /* 0x00000009ff107219 */ /* 0x000fe20000011610 */
[----:B---3--:R-:W-:Y:S01]  /*11c0*/  IMAD.HI.U32 R14, R12, R2, RZ ;  /* 0x000000020c0e7227 */ /* 0x008fe200078e00ff */
[----:B------:R-:W-:Y:S02]  /*11d0*/  SEL R7, R37, R18, !P2 ;  /* 0x0000001225077207 */ /* 0x000fe40005000000 */
[----:B------:R-:W-:Y:S01]  /*11e0*/  SEL R5, R19, R16, !P1 ;  /* 0x0000001013057207 */ /* 0x000fe20004800000 */
[----:B------:R-:W-:Y:S01]  /*11f0*/  IMAD.HI.U32 R6, R13, R2, RZ ;  /* 0x000000020d067227 */ /* 0x000fe200078e00ff */
[-C--:B------:R-:W-:Y:S02]  /*1200*/  @P0 SHF.R.U32.HI R12, RZ, R3.reuse, R14 ;  /* 0x00000003ff0c0219 */ /* 0x080fe4000001160e */
[----:B------:R-:W-:Y:S02]  /*1210*/  IADD3 R9, PT, PT, -R5, RZ, RZ ;  /* 0x000000ff05097210 */ /* 0x000fe40007ffe1ff */
[----:B------:R-:W-:Y:S01]  /*1220*/  @P0 SHF.R.U32.HI R13, RZ, R3, R6 ;  /* 0x00000003ff0d0219 */ /* 0x000fe20000011606 */
[----:B------:R-:W-:-:S02]  /*1230*/  IMAD R12, R12, R11, RZ ;  /* 0x0000000b0c0c7224 */ /* 0x000fc400078e02ff */
[----:B------:R-:W-:Y:S02]  /*1240*/  IMAD R9, R4, R9, R19 ;  /* 0x0000000904097224 */ /* 0x000fe400078e0213 */
[----:B------:R-:W-:Y:S01]  /*1250*/  IMAD R6, R13, R11, RZ ;  /* 0x0000000b0d067224 */ /* 0x000fe200078e02ff */
[----:B------:R-:W-:-:S04]  /*1260*/  ISETP.GE.AND P1, PT, R5, R12, PT ;  /* 0x0000000c0500720c */ /* 0x000fc80003f26270 */
[----:B------:R-:W-:Y:S01]  /*1270*/  ISETP.GE.OR P1, PT, R7, R6, P1 ;  /* 0x000000060700720c */ /* 0x000fe20000f26670 */
[----:B------:R-:W-:-:S05]  /*1280*/  IMAD.HI.U32 R6, R5, R2, RZ ;  /* 0x0000000205067227 */ /* 0x000fca00078e00ff */
[----:B------:R-:W-:-:S04]  /*1290*/  SHF.R.U32.HI R6, RZ, R3, R6 ;  /* 0x00000003ff067219 */ /* 0x000fc80000011606 */
[----:B------:R-:W-:-:S03]  /*12a0*/  SEL R6, R5, R6, !P0 ;  /* 0x0000000605067207 */ /* 0x000fc60004000000 */
[----:B------:R-:W-:Y:S01]  /*12b0*/  @!P1 IMAD.HI.U32 R12, R7, R2, RZ ;  /* 0x00000002070c9227 */ /* 0x000fe200078e00ff */
[----:B------:R-:W-:-:S04]  /*12c0*/  IADD3 R2, PT, PT, -R6, RZ, RZ ;  /* 0x000000ff06027210 */ /* 0x000fc80007ffe1ff */
[----:B------:R-:W-:Y:S01]  /*12d0*/  @!P1 SHF.R.U32.HI R12, RZ, R3, R12 ;  /* 0x00000003ff0c9219 */ /* 0x000fe2000001160c */
[----:B------:R-:W-:-:S03]  /*12e0*/  IMAD R2, R11, R2, R5 ;  /* 0x000000020b027224 */ /* 0x000fc600078e0205 */
[----:B------:R-:W-:-:S05]  /*12f0*/  @!P1 SEL R3, R7, R12, !P0 ;  /* 0x0000000c07039207 */ /* 0x000fca0004000000 */
[--C-:B------:R-:W-:Y:S02]  /*1300*/  @!P1 IMAD.IADD R6, R6, 0x1, -R3.reuse ;  /* 0x0000000106069824 */ /* 0x100fe400078e0a03 */
[----:B------:R-:W-:Y:S01]  /*1310*/  @!P1 IMAD R3, R2, R13, R3 ;  /* 0x0000000d02039224 */ /* 0x000fe200078e0203 */
[----:B------:R-:W-:Y:S01]  /*1320*/  IADD3 R2, PT, PT, -R7, RZ, RZ ;  /* 0x000000ff07027210 */ /* 0x000fe20007ffe1ff */
[----:B------:R-:W-:Y:S02]  /*1330*/  @!P1 IMAD R5, R6, R11, R7 ;  /* 0x0000000b06059224 */ /* 0x000fe400078e0207 */
[----:B------:R-:W-:Y:S02]  /*1340*/  @!P1 IMAD.MOV.U32 R7, RZ, RZ, R3 ;  /* 0x000000ffff079224 */ /* 0x000fe400078e0003 */
[----:B------:R-:W-:Y:S02]  /*1350*/  IMAD R2, R10, R2, R37 ;  /* 0x000000020a027224 */ /* 0x000fe400078e0225 */
[----:B------:R-:W-:-:S02]  /*1360*/  IMAD R19, R5, R4, R9 ;  /* 0x0000000405137224 */ /* 0x000fc400078e0209 */
[----:B------:R-:W-:Y:S02]  /*1370*/  IMAD R37, R7, R10, R2 ;  /* 0x0000000a07257224 */ /* 0x000fe400078e0202 */
.L_x_18:
[----:B------:R-:W-:-:S09]  /*1380*/  UISETP.NE.AND UP3, UPT, UR5, 0x1, UPT ;  /* 0x000000010500788c */ /* 0x000fd2000bf65270 */
[----:B------:R-:W-:Y:S05]  /*1390*/  BRA.U UP3, `(.L_x_19) ;  /* 0x0000000103407547 */ /* 0x000fea000b800000 */
[----:B------:R-:W2:Y:S08]  /*13a0*/  LDC.64 R4, c[0x0][0xb10] ;  /* 0x0002c400ff047b82 */ /* 0x000eb00000000a00 */
[----:B------:R-:W3:Y:S08]  /*13b0*/  LDC.64 R2, c[0x0][0xb18] ;  /* 0x0002c600ff027b82 */ /* 0x000ef00000000a00 */
[----:B------:R-:W4:Y:S08]  /*13c0*/  LDC R6, c[0x0][0xb20] ;  /* 0x0002c800ff067b82 */ /* 0x000f300000000800 */
[----:B------:R-:W1:Y:S01]  /*13d0*/  LDC R10, c[0x0][0xb0c] ;  /* 0x0002c300ff0a7b82 */ /* 0x000e620000000800 */
[----:B--2---:R-:W-:-:S05]  /*13e0*/  IMAD.HI.U32 R4, R37, R4, RZ ;  /* 0x0000000425047227 */ /* 0x004fca00078e00ff */
[----:B------:R-:W-:Y:S01]  /*13f0*/  SHF.R.U32.HI R4, RZ, R5, R4 ;  /* 0x00000005ff047219 */ /* 0x000fe20000011604 */
[----:B---3--:R-:W-:Y:S01]  /*1400*/  IMAD.HI.U32 R3, R19, R3, RZ ;  /* 0x0000000313037227 */ /* 0x008fe200078e00ff */
[----:B------:R-:W-:-:S04]  /*1410*/  ISETP.NE.AND P0, PT, R2, 0x1, PT ;  /* 0x000000010200780c */ /* 0x000fc80003f05270 */
[----:B----4-:R-:W-:-:S04]  /*1420*/  SHF.R.U32.HI R6, RZ, R6, R3 ;  /* 0x00000006ff067219 */ /* 0x010fc80000011603 */
[----:B------:R-:W-:Y:S02]  /*1430*/  SEL R3, R19, R6, !P0 ;  /* 0x0000000613037207 */ /* 0x000fe40004000000 */
[----:B-1----:R-:W-:-:S04]  /*1440*/  ISETP.NE.AND P1, PT, R10, 0x1, PT ;  /* 0x000000010a00780c */ /* 0x002fc80003f25270 */
[----:B------:R-:W-:-:S05]  /*1450*/  SEL R4, R37, R4, !P1 ;  /* 0x0000000425047207 */ /* 0x000fca0004800000 */
[----:B------:R-:W-:Y:S02]  /*1460*/  IMAD.IADD R5, R3, 0x1, -R4 ;  /* 0x0000000103057824 */ /* 0x000fe400078e0a04 */
[----:B------:R-:W-:Y:S02]  /*1470*/  IMAD.IADD R3, R4, 0x1, -R3 ;  /* 0x0000000104037824 */ /* 0x000fe400078e0a03 */
[----:B------:R-:W-:Y:S02]  /*1480*/  IMAD R37, R5, R10, R37 ;  /* 0x0000000a05257224 */ /* 0x000fe400078e0225 */
[----:B------:R-:W-:Y:S02]  /*1490*/  IMAD R19, R3, R2, R19 ;  /* 0x0000000203137224 */ /* 0x000fe400078e0213 */
.L_x_19:
[----:B------:R-:W-:Y:S05]  /*14a0*/  BRA.U !UP1, `(.L_x_20) ;  /* 0x00000001090c7547 */ /* 0x000fea000b800000 */
[----:B------:R-:W-:Y:S01]  /*14b0*/  UCGABAR_WAIT ;  /* 0x0000000000007dc7 */ /* 0x000fe20008000000 */
[----:B------:R-:W-:Y:S01]  /*14c0*/  CCTL.IVALL ;  /* 0x00000000ff00798f */ /* 0x000fe20002000000 */
[----:B------:R-:W-:Y:S05]  /*14d0*/  BRA `(.L_x_21) ;  /* 0x0000000000047947 */ /* 0x000fea0003800000 */
.L_x_20:
[----:B------:R-:W-:Y:S06]  /*14e0*/  BAR.SYNC.DEFER_BLOCKING 0x0 ;  /* 0x0000000000007b1d */ /* 0x000fec0000010000 */
.L_x_21:
[----:B------:R-:W-:Y:S05]  /*14f0*/  BRA.U UP2, `(.L_x_22) ;  /* 0x0000001d02587547 */ /* 0x000fea000b800000 */
[----:B------:R-:W2:Y:S01]  /*1500*/  LDCU UR42, c[0x0][0x390] ;  /* 0x00007200ff2a77ac */ /* 0x000ea20008000800 */
[----:B------:R-:W3:Y:S01]  /*1510*/  LDC R2, c[0x0][0x5c0] ;  /* 0x00017000ff027b82 */ /* 0x000ee20000000800 */
[----:B------:R-:W-:Y:S01]  /*1520*/  PLOP3.LUT P4, PT, PT, PT, UP6, 0x80, 0x8 ;  /* 0x000000000008781c */ /* 0x000fe20003f8f068 */
[----:B------:R-:W-:Y:S01]  /*1530*/  IMAD.MOV.U32 R10, RZ, RZ, 0x1 ;  /* 0x00000001ff0a7424 */ /* 0x000fe200078e00ff */
[----:B------:R-:W-:Y:S01]  /*1540*/  UISETP.NE.AND UP0, UPT, UR4, URZ, UPT ;  /* 0x000000ff0400728c */ /* 0x000fe2000bf05270 */
[----:B------:R-:W-:Y:S01]  /*1550*/  ISETP.EQ.OR P5, PT, R8, RZ, P6 ;  /* 0x000000ff0800720c */ /* 0x000fe200037a2670 */
[----:B------:R-:W-:Y:S01]  /*1560*/  USEL UR39, URZ, 0x1, UP5 ;  /* 0x00000001ff277887 */ /* 0x000fe2000a800000 */
[----:B------:R-:W-:Y:S01]  /*1570*/  PLOP3.LUT P4, PT, P4, PT, PT, 0x8, 0x80 ;  /* 0x000000000080781c */ /* 0x000fe2000278e170 */
[----:B------:R-:W-:Y:S01]  /*1580*/  IMAD.MOV.U32 R8, RZ, RZ, RZ ;  /* 0x000000ffff087224 */ /* 0x000fe200078e00ff */
[----:B------:R-:W4:Y:S01]  /*1590*/  LDC R9, c[0x0][0x370] ;  /* 0x0000dc00ff097b82 */ /* 0x000f220000000800 */
[----:B------:R-:W1:Y:S01]  /*15a0*/  LDCU.64 UR46, c[0x0][0x348] ;  /* 0x00006900ff2e77ac */ /* 0x000e620008000a00 */
[----:B------:R-:W-:Y:S01]  /*15b0*/  USEL UR39, UR39, 0x2, UP0 ;  /* 0x0000000227277887 */ /* 0x000fe20008000000 */
[----:B------:R-:W-:-:S05]  /*15c0*/  UMOV UR40, URZ ;  /* 0x000000ff00287c82 */ /* 0x000fca0008000000 */
[----:B------:R-:W1:Y:S01]  /*15d0*/  LDC R0, c[0x0][0x374] ;  /* 0x0000dd00ff007b82 */ /* 0x000e620000000800 */
[----:B--2---:R-:W-:Y:S02]  /*15e0*/  UIADD3 UR5, UPT, UPT, UR42, 0x3f, URZ ;  /* 0x0000003f2a057890 */ /* 0x004fe4000fffe0ff */
[----:B------:R-:W-:Y:S02]  /*15f0*/  UIADD3 UR4, UPT, UPT, UR42, -0x1, URZ ;  /* 0xffffffff2a047890 */ /* 0x000fe4000fffe0ff */
[----:B------:R-:W-:Y:S02]  /*1600*/  USHF.R.S32.HI UR44, URZ, 0x1f, UR5 ;  /* 0x0000001fff2c7899 */ /* 0x000fe40008011405 */
[----:B------:R-:W-:Y:S01]  /*1610*/  UISETP.GE.U32.AND UP2, UPT, UR4, -0x7f, UPT ;  /* 0xffffff810400788c */ /* 0x000fe2000bf46070 */
[----:B---3--:R-:W-:Y:S01]  /*1620*/  VIADD R2, R2, 0x3f ;  /* 0x0000003f02027836 */ /* 0x008fe20000000000 */
[----:B------:R-:W-:Y:S02]  /*1630*/  ULEA.HI UR44, UR44, UR5, URZ, 0x6 ;  /* 0x000000052c2c7291 */ /* 0x000fe4000f8f30ff */
[----:B------:R-:W-:-:S02]  /*1640*/  UIADD3 UR42, UPT, UPT, UR42, 0x7e, URZ ;  /* 0x0000007e2a2a7890 */ /* 0x000fc4000fffe0ff */
[----:B------:R-:W-:Y:S01]  /*1650*/  USHF.R.S32.HI UR44, URZ, 0x6, UR44 ;  /* 0x00000006ff2c7899 */ /* 0x000fe2000801142c */
[----:B------:R-:W-:-:S03]  /*1660*/  SHF.R.S32.HI R3, RZ, 0x1f, R2 ;  /* 0x0000001fff037819 */ /* 0x000fc60000011402 */
[----:B------:R-:W-:Y:S01]  /*1670*/  UISETP.LT.U32.AND UP1, UPT, UR44, 0xd, UPT ;  /* 0x0000000d2c00788c */ /* 0x000fe2000bf21070 */
[----:B------:R-:W-:-:S03]  /*1680*/  LEA.HI R12, R3, R2, RZ, 0x6 ;  /* 0x00000002030c7211 */ /* 0x000fc600078f30ff */
[----:B------:R-:W-:Y:S01]  /*1690*/  USEL UR43, UR44, 0xd, UP1 ;  /* 0x0000000d2c2b7887 */ /* 0x000fe20008800000 */
[----:B------:R-:W-:-:S03]  /*16a0*/  SHF.R.S32.HI R12, RZ, 0x6, R12 ;  /* 0x00000006ff0c7819 */ /* 0x000fc6000001140c */
[----:B------:R-:W-:Y:S02]  /*16b0*/  UIADD3 UR38, UPT, UPT, UR43, -0x1, URZ ;  /* 0xffffffff2b267890 */ /* 0x000fe4000fffe0ff */
[----:B------:R-:W-:Y:S02]  /*16c0*/  @UP2 UIADD3 UR38, UPT, UPT, UR43, URZ, URZ ;  /* 0x000000ff2b262290 */ /* 0x000fe4000fffe0ff */
[----:B------:R-:W-:Y:S02]  /*16d0*/  UIADD3 UR41, UPT, UPT, UR44, -UR43, URZ ;  /* 0x8000002b2c297290 */ /* 0x000fe4000fffe0ff */
[----:B-1--4-:R-:W-:-:S12]  /*16e0*/  UIADD3 UR38, UPT, UPT, UR38, 0x1, URZ ;  /* 0x0000000126267890 */ /* 0x012fd8000fffe0ff */
.L_x_40:
[-C--:B------:R-:W-:Y:S01]  /*16f0*/  IABS R7, R12.reuse ;  /* 0x0000000c00077213 */ /* 0x080fe20000000000 */
[----:B-1----:R-:W1:Y:S01]  /*1700*/  LDC R4, c[0x0][0x5c4] ;  /* 0x00017100ff047b82 */ /* 0x002e620000000800 */
[----:B------:R-:W-:Y:S01]  /*1710*/  IMAD.MOV.U32 R14, RZ, RZ, RZ ;  /* 0x000000ffff0e7224 */ /* 0x000fe200078e00ff */
[----:B------:R-:W-:Y:S01]  /*1720*/  IABS R3, R19 ;  /* 0x0000001300037213 */ /* 0x000fe20000000000 */
[----:B------:R-:W2:Y:S01]  /*1730*/  I2F.RP R16, R7 ;  /* 0x0000000700107306 */ /* 0x000ea20000209400 */
[----:B------:R-:W-:Y:S01]  /*1740*/  IABS R2, R12 ;  /* 0x0000000c00027213 */ /* 0x000fe20000000000 */
[----:B------:R-:W-:Y:S01]  /*1750*/  UMOV UR4, 0x400 ;  /* 0x0000040000047882 */ /* 0x000fe20000000000 */
[----:B------:R-:W-:Y:S01]  /*1760*/  UISETP.GE.U32.AND UP0, UPT, UR42, 0x7f, UPT ;  /* 0x0000007f2a00788c */ /* 0x000fe2000bf06070 */
[----:B------:R-:W-:Y:S01]  /*1770*/  R2UR UR30, R37 ;  /* 0x00000000251e72ca */ /* 0x000fe200000e0000 */
[----:B------:R-:W3:Y:S01]  /*1780*/  S2UR UR37, SR_CgaCtaId ;  /* 0x00000000002579c3 */ /* 0x000ee20000008800 */
[----:B------:R-:W-:Y:S01]  /*1790*/  IADD3 R2, PT, PT, RZ, -R2, RZ ;  /* 0x80000002ff027210 */ /* 0x000fe20007ffe0ff */
[----:B------:R-:W-:Y:S01]  /*17a0*/  UMOV UR23, URZ ;  /* 0x000000ff00177c82 */ /* 0x000fe20008000000 */
[----:B--2---:R-:W2:Y:S09]  /*17b0*/  MUFU.RCP R15, R16 ;  /* 0x00000010000f7308 */ /* 0x004eb20000001000 */
[----:B------:R-:W-:Y:S01]  /*17c0*/  USHF.L.U32 UR30, UR30, 0x6, URZ ;  /* 0x000000061e1e7899 */ /* 0x000fe200080006ff */
[----:B-1----:R-:W-:Y:S01]  /*17d0*/  IABS R5, R4 ;  /* 0x0000000400057213 */ /* 0x002fe20000000000 */
[----:B---3--:R-:W-:Y:S01]  /*17e0*/  ULEA UR37, UR37, UR4, 0x18 ;  /* 0x0000000425257291 */ /* 0x008fe2000f8ec0ff */
[----:B--2---:R-:W-:-:S03]  /*17f0*/  VIADD R15, R15, 0xffffffe ;  /* 0x0ffffffe0f0f7836 */ /* 0x004fc60000000000 */
[----:B------:R-:W-:-:S03]  /*1800*/  ULEA UR4, UR40, UR37, 0x3 ;  /* 0x0000002528047291 */ /* 0x000fc6000f8e18ff */
[----:B------:R-:W1:Y:S02]  /*1810*/  F2I.FTZ.U32.TRUNC.NTZ R15, R15 ;  /* 0x0000000f000f7305 */ /* 0x000e64000021f000 */
[----:B-1----:R-:W-:-:S04]  /*1820*/  IMAD.MOV R6, RZ, RZ, -R15 ;  /* 0x000000ffff067224 */ /* 0x002fc800078e0a0f */
[----:B------:R-:W-:-:S04]  /*1830*/  IMAD R6, R6, R7, RZ ;  /* 0x0000000706067224 */ /* 0x000fc800078e02ff */
[----:B------:R-:W-:Y:S02]  /*1840*/  IMAD.HI.U32 R14, R15, R6, R14 ;  /* 0x000000060f0e7227 */ /* 0x000fe400078e000e */
[----:B------:R-:W1:Y:S04]  /*1850*/  I2F.RP R6, R5 ;  /* 0x0000000500067306 */ /* 0x000e680000209400 */
[----:B------:R-:W-:-:S04]  /*1860*/  IMAD.HI.U32 R14, R14, R3, RZ ;  /* 0x000000030e0e7227 */ /* 0x000fc800078e00ff */
[----:B------:R-:W-:-:S05]  /*1870*/  IMAD R2, R14, R2, R3 ;  /* 0x000000020e027224 */ /* 0x000fca00078e0203 */
[----:B------:R-:W-:Y:S01]  /*1880*/  ISETP.GT.U32.AND P1, PT, R7, R2, PT ;  /* 0x000000020700720c */ /* 0x000fe20003f24070 */
[----:B-1----:R-:W1:-:S12]  /*1890*/  MUFU.RCP R6, R6 ;  /* 0x0000000600067308 */ /* 0x002e580000001000 */
[----:B------:R-:W-:Y:S01]  /*18a0*/  @!P1 IMAD.IADD R2, R2, 0x1, -R7 ;  /* 0x0000000102029824 */ /* 0x000fe200078e0a07 */
[----:B------:R-:W-:Y:S02]  /*18b0*/  @!P1 IADD3 R14, PT, PT, R14, 0x1, RZ ;  /* 0x000000010e0e9810 */ /* 0x000fe40007ffe0ff */
[----:B------:R-:W-:Y:S02]  /*18c0*/  ISETP.NE.AND P1, PT, R12, RZ, PT ;  /* 0x000000ff0c00720c */ /* 0x000fe40003f25270 */
[----:B----4-:R-:W-:Y:S01]  /*18d0*/  ISETP.GE.U32.AND P2, PT, R2, R7, PT ;  /* 0x000000070200720c */ /* 0x010fe20003f46070 */
[----:B-1----:R-:W-:Y:S01]  /*18e0*/  VIADD R15, R6, 0xffffffe ;  /* 0x0ffffffe060f7836 */ /* 0x002fe20000000000 */
[----:B------:R-:W-:-:S04]  /*18f0*/  LOP3.LUT R2, R19, R12, RZ, 0x3c, !PT ;  /* 0x0000000c13027212 */ /* 0x000fc800078e3cff */
[----:B------:R-:W-:Y:S01]  /*1900*/  ISETP.GE.AND P0, PT, R2, RZ, PT ;  /* 0x000000ff0200720c */ /* 0x000fe20003f06270 */
[----:B------:R-:W1:Y:S01]  /*1910*/  F2I.FTZ.U32.TRUNC.NTZ R15, R15 ;  /* 0x0000000f000f7305 */ /* 0x000e62000021f000 */
[----:B------:R-:W-:-:S05]  /*1920*/  SHF.L.U32 R2, R10, 0x1f, RZ ;  /* 0x0000001f0a027819 */ /* 0x000fca00000006ff */
[----:B------:R-:W-:Y:S01]  /*1930*/  @P2 VIADD R14, R14, 0x1 ;  /* 0x000000010e0e2836 */ /* 0x000fe20000000000 */
[----:B------:R2:W3:Y:S03]  /*1940*/  SYNCS.PHASECHK.TRANS64.TRYWAIT P2, [UR4+0x68], R2 ;  /* 0x00006802ff0075a7 */ /* 0x0004e60008041104 */
[----:B------:R-:W-:Y:S02]  /*1950*/  IMAD.MOV.U32 R7, RZ, RZ, R14 ;  /* 0x000000ffff077224 */ /* 0x000fe400078e000e */
[----:B------:R-:W-:Y:S02]  /*1960*/  IMAD.MOV.U32 R14, RZ, RZ, RZ ;  /* 0x000000ffff0e7224 */ /* 0x000fe400078e00ff */
[----:B------:R-:W-:Y:S01]  /*1970*/  @!P0 IMAD.MOV R7, RZ, RZ, -R7 ;  /* 0x000000ffff078224 */ /* 0x000fe200078e0a07 */
[----:B-1----:R-:W-:Y:S02]  /*1980*/  IADD3 R3, PT, PT, RZ, -R15, RZ ;  /* 0x8000000fff037210 */ /* 0x002fe40007ffe0ff */
[----:B------:R-:W-:-:S03]  /*1990*/  @!P1 LOP3.LUT R7, RZ, R12, RZ, 0x33, !PT ;  /* 0x0000000cff079212 */ /* 0x000fc600078e33ff */
[----:B------:R-:W-:Y:S01]  /*19a0*/  IMAD R17, R3, R5, RZ ;  /* 0x0000000503117224 */ /* 0x000fe200078e02ff */
[----:B------:R-:W-:-:S03]  /*19b0*/  IABS R3, R7 ;  /* 0x0000000700037213 */ /* 0x000fc60000000000 */
[----:B------:R-:W-:-:S06]  /*19c0*/  IMAD.HI.U32 R14, R15, R17, R14 ;  /* 0x000000110f0e7227 */ /* 0x000fcc00078e000e */
[----:B------:R-:W-:-:S05]  /*19d0*/  IMAD.HI.U32 R14, R14, R3, RZ ;  /* 0x000000030e0e7227 */ /* 0x000fca00078e00ff */
[----:B------:R-:W-:-:S05]  /*19e0*/  IADD3 R6, PT, PT, -R14, RZ, RZ ;  /* 0x000000ff0e067210 */ /* 0x000fca0007ffe1ff */
[----:B------:R-:W-:Y:S02]  /*19f0*/  IMAD R6, R5, R6, R3 ;  /* 0x0000000605067224 */ /* 0x000fe400078e0203 */
[----:B------:R-:W-:-:S03]  /*1a00*/  IMAD.MOV R3, RZ, RZ, -R7 ;  /* 0x000000ffff037224 */ /* 0x000fc600078e0a07 */
[----:B------:R-:W-:Y:S01]  /*1a10*/  ISETP.GT.U32.AND P1, PT, R5, R6, PT ;  /* 0x000000060500720c */ /* 0x000fe20003f24070 */
[----:B------:R-:W-:-:S05]  /*1a20*/  IMAD R3, R12, R3, R19 ;  /* 0x000000030c037224 */ /* 0x000fca00078e0213 */
[----:B------:R-:W-:-:S07]  /*1a30*/  R2UR UR18, R3 ;  /* 0x00000000031272ca */ /* 0x000fce00000e0000 */
[----:B------:R-:W-:Y:S01]  /*1a40*/  @!P1 IMAD.IADD R6, R6, 0x1, -R5 ;  /* 0x0000000106069824 */ /* 0x000fe200078e0a05 */
[----:B------:R-:W-:Y:S02]  /*1a50*/  @!P1 IADD3 R14, PT, PT, R14, 0x1, RZ ;  /* 0x000000010e0e9810 */ /* 0x000fe40007ffe0ff */
[----:B------:R-:W-:Y:S02]  /*1a60*/  ISETP.NE.AND P1, PT, R4, RZ, PT ;  /* 0x000000ff0400720c */ /* 0x000fe40003f25270 */
[----:B------:R-:W-:Y:S01]  /*1a70*/  ISETP.GE.U32.AND P3, PT, R6, R5, PT ;  /* 0x000000050600720c */ /* 0x000fe20003f66070 */
[----:B------:R-:W-:Y:S01]  /*1a80*/  USHF.L.U32 UR18, UR18, 0x6, URZ ;  /* 0x0000000612127899 */ /* 0x000fe200080006ff */
[----:B------:R-:W-:-:S04]  /*1a90*/  LOP3.LUT R5, R7, R4, RZ, 0x3c, !PT ;  /* 0x0000000407057212 */ /* 0x000fc800078e3cff */
[----:B------:R-:W-:-:S07]  /*1aa0*/  ISETP.GE.AND P0, PT, R5, RZ, PT ;  /* 0x000000ff0500720c */ /* 0x000fce0003f06270 */
[----:B------:R-:W-:-:S06]  /*1ab0*/  @P3 VIADD R14, R14, 0x1 ;  /* 0x000000010e0e3836 */ /* 0x000fcc0000000000 */
[----:B------:R-:W-:Y:S01]  /*1ac0*/  @!P0 IMAD.MOV R14, RZ, RZ, -R14 ;  /* 0x000000ffff0e8224 */ /* 0x000fe200078e0a0e */
[----:B------:R-:W-:-:S04]  /*1ad0*/  @!P1 LOP3.LUT R14, RZ, R4, RZ, 0x33, !PT ;  /* 0x00000004ff0e9212 */ /* 0x000fc800078e33ff */
[----:B------:R-:W-:-:S05]  /*1ae0*/  IADD3 R3, PT, PT, -R14, RZ, RZ ;  /* 0x000000ff0e037210 */ /* 0x000fca0007ffe1ff */
[----:B------:R-:W-:Y:S01]  /*1af0*/  IMAD R7, R4, R3, R7 ;  /* 0x0000000304077224 */ /* 0x000fe200078e0207 */
[----:B--2---:R-:W-:Y:S06]  /*1b00*/  BRA.U !UP0, `(.L_x_23) ;  /* 0x0000000508407547 */ /* 0x004fec000b800000 */
[----:B------:R-:W1:Y:S01]  /*1b10*/  LDC.64 R2, c[0x0][0x5d8] ;  /* 0x00017600ff027b82 */ /* 0x000e620000000a00 */
[----:B------:R-:W1:Y:S01]  /*1b20*/  LDCU.64 UR6, c[0x0][0x5b0] ;  /* 0x0000b600ff0677ac */ /* 0x000e620008000a00 */
[----:B------:R-:W2:Y:S01]  /*1b30*/  LDCU UR15, c[0x0][0x598] ;  /* 0x0000b300ff0f77ac */ /* 0x000ea20008000800 */
[----:B------:R-:W4:Y:S01]  /*1b40*/  LDCU UR14, c[0x0][0x58c] ;  /* 0x0000b180ff0e77ac */ /* 0x000f220008000800 */
[----:B------:R-:W1:Y:S01]  /*1b50*/  LDCU UR13, c[0x0][0x59c] ;  /* 0x0000b380ff0d77ac */ /* 0x000e620008000800 */
[----:B------:R-:W1:Y:S01]  /*1b60*/  LDCU UR12, c[0x0][0x5a0] ;  /* 0x0000b400ff0c77ac */ /* 0x000e620008000800 */
[----:B------:R-:W1:Y:S02]  /*1b70*/  LDCU.64 UR10, c[0x0][0x590] ;  /* 0x0000b200ff0a77ac */ /* 0x000e640008000a00 */
[----:B-1----:R-:W-:Y:S01]  /*1b80*/  IMAD R2, R7, UR6, R2 ;  /* 0x0000000607027c24 */ /* 0x002fe2000f8e0202 */
[----:B------:R-:W1:Y:S01]  /*1b90*/  LDCU.64 UR8, c[0x0][0x5b8] ;  /* 0x0000b700ff0877ac */ /* 0x000e620008000a00 */
[----:B------:R-:W-:Y:S01]  /*1ba0*/  IMAD R5, R14, UR7, R3 ;  /* 0x000000070e057c24 */ /* 0x000fe2000f8e0203 */
[----:B------:R-:W1:Y:S01]  /*1bb0*/  LDCU.64 UR4, c[0x0][0x5d0] ;  /* 0x0000ba00ff0477ac */ /* 0x000e620008000a00 */
[----:B------:R-:W-:Y:S01]  /*1bc0*/  UMOV UR24, URZ ;  /* 0x000000ff00187c82 */ /* 0x000fe20008000000 */
[----:B--2-4-:R-:W-:-:S05]  /*1bd0*/  UMOV UR48, UR40 ;  /* 0x0000002800307c82 */ /* 0x014fca0008000000 */
.L_x_29:
[----:B------:R-:W-:Y:S01]  /*1be0*/  @!P6 MOV R4, 0x4000 ;  /* 0x000040000004e802 */ /* 0x000fe20000000f00 */
[----:B------:R-:W-:Y:S01]  /*1bf0*/  ULEA UR29, UR48, UR37, 0x3 ;  /* 0x00000025301d7291 */ /* 0x000fe2000f8e18ff */
[----:B---34-:R-:W-:Y:S11]  /*1c00*/  @P2 BRA `(.L_x_24) ;  /* 0x00000000000c2947 */ /* 0x018ff60003800000 */
[----:B------:R-:W-:Y:S04]  /*1c10*/  SHF.L.U32 R6, R10, 0x1f, RZ ;  /* 0x0000001f0a067819 */ /* 0x000fe800000006ff */
[----:B------:R-:W2:Y:S02]  /*1c20*/  SYNCS.PHASECHK.TRANS64.TRYWAIT P0, [UR29+0x68], R6 ;  /* 0x00006806ff0075a7 */ /* 0x000ea4000800111d */
[----:B--2---:R-:W-:Y:S05]  /*1c30*/  @!P0 BRA `(.L_x_25) ;  /* 0x0000006000808947 */ /* 0x004fea0003800000 */
.L_x_24:
[----:B------:R3:W-:Y:S01]  /*1c40*/  @!P6 SYNCS.ARRIVE.TRANS64 RZ, [UR29], R4 ;  /* 0x00000004ffffe9a7 */ /* 0x0007e2000800001d */
[----:B------:R-:W-:Y:S04]  /*1c50*/  ULOP3.LUT UR6, UR39, 0x2, URZ, 0xfc, !UPT ;  /* 0x0000000227067892 */ /* 0x000fe8000f8efcff */
[----:B------:R-:W-:Y:S09]  /*1c60*/  UISETP.NE.AND UP0, UPT, UR6, 0x2, UPT ;  /* 0x000000020600788c */ /* 0x000ff2000bf05270 */
[----:B------:R-:W-:Y:S05]  /*1c70*/  BRA.U UP0, `(.L_x_26) ;  /* 0x0000000100047547 */ /* 0x000fea000b800000 */
[----:B-1----:R-:W-:Y:S05]  /*1c80*/  BPT.TRAP 0x1 ;  /* 0x000000040000795c */ /* 0x002fea0000300000 */
.L_x_26:
[----:B------:R-:W-:Y:S04]  /*1c90*/  BSSY.RECONVERGENT B0, `(.L_x_27) ;  /* 0x0000003000007945 */ /* 0x000fe80003800200 */
[----:B------:R-:W-:Y:S05]  /*1ca0*/  @P5 BRA `(.L_x_28) ;  /* 0x0000000000045947 */ /* 0x000fea0003800000 */
[----:B-1----:R-:W-:Y:S05]  /*1cb0*/  BPT.TRAP 0x1 ;  /* 0x000000040000795c */ /* 0x002fea0000300000 */
.L_x_28:
[----:B-1----:R-:W-:Y:S05]  /*1cc0*/  BSYNC.RECONVERGENT B0 ;  /* 0x0000000000007941 */ /* 0x002fea0003800200 */
.L_x_27:
[----:B------:R-:W-:Y:S01]  /*1cd0*/  UIADD3 UR40, UPT, UPT, UR48, 0x1, URZ ;  /* 0x0000000130287890 */ /* 0x000fe2000fffe0ff */
[----:B--2---:R-:W-:Y:S01]  /*1ce0*/  IMAD.MOV.U32 R3, RZ, RZ, 0x3 ;  /* 0x00000003ff037424 */ /* 0x004fe200078e00ff */
[----:B------:R-:W-:Y:S02]  /*1cf0*/  ELECT P0, URZ, PT ;  /* 0x0000000000ff782f */ /* 0x000fe40003800000 */
[----:B------:R-:W-:Y:S02]  /*1d00*/  UISETP.NE.AND UP0, UPT, UR40, 0xd, UPT ;  /* 0x0000000d2800788c */ /* 0x000fe4000bf05270 */
[----:B------:R-:W-:Y:S02]  /*1d10*/  USHF.L.U32 UR31, UR24, 0x6, URZ ;  /* 0x00000006181f7899 */ /* 0x000fe400080006ff */
[----:B------:R-:W-:Y:S02]  /*1d20*/  USEL UR32, URZ, 0x1, UP0 ;  /* 0x00000001ff207887 */ /* 0x000fe40008000000 */
[----:B------:R-:W-:Y:S02]  /*1d30*/  USEL UR40, UR40, URZ, UP0 ;  /* 0x000000ff28287287 */ /* 0x000fe40008000000 */
[----:B------:R-:W-:Y:S02]  /*1d40*/  ULOP3.LUT UR6, UR31, UR22, URZ, 0xfc, !UPT ;  /* 0x000000161f067292 */ /* 0x000fe4000f8efcff */
[----:B------:R-:W-:Y:S01]  /*1d50*/  ULEA UR17, UR40, UR37, 0x3 ;  /* 0x0000002528117291 */ /* 0x000fe2000f8e18ff */
[----:B------:R-:W-:Y:S01]  /*1d60*/  LOP3.LUT R10, R10, UR32, RZ, 0x3c, !PT ;  /* 0x000000200a0a7c12 */ /* 0x000fe2000f8e3cff */
[----:B------:R-:W-:Y:S01]  /*1d70*/  UIMAD.WIDE.U32 UR26, UR6, UR10, URZ ;  /* 0x0000000a061a72a5 */ /* 0x000fe2000f8e00ff */
[----:B---3--:R-:W-:Y:S01]  /*1d80*/  @P0 PRMT R4, R2, 0x40, R5 ;  /* 0x0000004002040816 */ /* 0x008fe20000000005 */
[----:B------:R-:W-:Y:S01]  /*1d90*/  UISETP.NE.AND UP0, UPT, UR14, 0x1, UPT ;  /* 0x000000010e00788c */ /* 0x000fe2000bf05270 */
[----:B------:R-:W-:Y:S01]  /*1da0*/  SHF.L.U32 R6, R10, 0x1f, RZ ;  /* 0x0000001f0a067819 */ /* 0x000fe200000006ff */
[----:B------:R-:W-:Y:S01]  /*1db0*/  USHF.R.U32.HI UR7, URZ, UR11, UR27 ;  /* 0x0000000bff077299 */ /* 0x000fe2000801161b */
[----:B------:R-:W-:Y:S01]  /*1dc0*/  @P0 R2UR UR33, R4 ;  /* 0x00000000042102ca */ /* 0x000fe200000e0000 */
[----:B------:R-:W-:Y:S01]  /*1dd0*/  UISETP.NE.AND UP2, UPT, UR15, 0x1, UPT ;  /* 0x000000010f00788c */ /* 0x000fe2000bf45270 */
[----:B------:R2:W4:Y:S01]  /*1de0*/  SYNCS.PHASECHK.TRANS64.TRYWAIT P2, [UR17+0x68], R6 ;  /* 0x00006806ff0075a7 */ /* 0x0005220008041111 */
[----:B------:R-:W-:Y:S01]  /*1df0*/  USEL UR7, UR6, UR7, !UP0 ;  /* 0x0000000706077287 */ /* 0x000fe2000c000000 */
[----:B------:R-:W-:Y:S01]  /*1e00*/  @P0 R2UR UR45, R3 ;  /* 0x00000000032d02ca */ /* 0x000fe200000e0000 */
[----:B------:R-:W-:Y:S02]  /*1e10*/  ULEA UR17, UR48, UR36, 0xc ;  /* 0x0000002430117291 */ /* 0x000fe4000f8e60ff */
[----:B------:R-:W-:Y:S02]  /*1e20*/  UIMAD.WIDE.U32 UR26, UR7, UR13, URZ ;  /* 0x0000000d071a72a5 */ /* 0x000fe4000f8e00ff */
[----:B------:R-:W-:Y:S02]  /*1e30*/  UIADD3 UR34, UP1, UPT, UR46, 0x80, URZ ;  /* 0x000000802e227890 */ /* 0x000fe4000ff3e0ff */
[----:B------:R-:W-:Y:S02]  /*1e40*/  USHF.R.U32.HI UR21, URZ, UR12, UR27 ;  /* 0x0000000cff157299 */ /* 0x000fe4000801161b */
[----:B------:R-:W-:Y:S01]  /*1e50*/  ULEA UR48, UR48, UR37, 0xd ;  /* 0x0000002530307291 */ /* 0x000fe2000f8e68ff */
[----:B------:R-:W-:Y:S01]  /*1e60*/  IMAD.U32 R4, RZ, RZ, UR33 ;  /* 0x00000021ff047e24 */ /* 0x000fe2000f8e00ff */
[----:B------:R-:W-:Y:S02]  /*1e70*/  USEL UR21, UR7, UR21, !UP2 ;  /* 0x0000001507157287 */ /* 0x000fe4000d000000 */
[----:B------:R-:W-:Y:S01]  /*1e80*/  UIADD3 UR25, UPT, UPT, -UR7, URZ, URZ ;  /* 0x000000ff07197290 */ /* 0x000fe2000fffe1ff */
[----:B------:R-:W-:Y:S01]  /*1e90*/  IMAD.U32 R3, RZ, RZ, UR45 ;  /* 0x0000002dff037e24 */ /* 0x000fe2000f8e00ff */
[----:B------:R-:W-:Y:S02]  /*1ea0*/  UIADD3.X UR35, UPT, UPT, URZ, UR47, URZ, UP1, !UPT ;  /* 0x0000002fff237290 */ /* 0x000fe40008ffe4ff */
[----:B------:R-:W-:Y:S02]  /*1eb0*/  UIADD3 UR28, UPT, UPT, UR48, 0x3400, URZ ;  /* 0x00003400301c7890 */ /* 0x000fe4000fffe0ff */
[----:B------:R-:W-:Y:S01]  /*1ec0*/  UIADD3 UR23, UPT, UPT, -UR21, URZ, URZ ;  /* 0x000000ff15177290 */ /* 0x000fe2000fffe1ff */
[----:B------:R-:W-:Y:S01]  /*1ed0*/  @P0 PRMT R3, R4, 0x5410, R3 ;  /* 0x0000541004030816 */ /* 0x000fe20000000003 */
[----:B------:R-:W-:Y:S02]  /*1ee0*/  UIMAD UR6, UR14, UR25, UR6 ;  /* 0x000000190e0672a4 */ /* 0x000fe4000f8e0206 */
[----:B------:R-:W-:Y:S01]  /*1ef0*/  UIADD3 UR32, UP0, UPT, UR46, 0x180, URZ ;  /* 0x000001802e207890 */ /* 0x000fe2000ff1e0ff */
[----:B------:R-:W-:Y:S01]  /*1f00*/  @P0 R2UR UR45, R3 ;  /* 0x00000000032d02ca */ /* 0x000fe200000e0000 */
[----:B------:R-:W-:Y:S02]  /*1f10*/  ULEA UR17, UR17, UR37, 0x1 ;  /* 0x0000002511117291 */ /* 0x000fe4000f8e08ff */
[----:B------:R-:W-:Y:S02]  /*1f20*/  UIMAD UR7, UR15, UR23, UR7 ;  /* 0x000000170f0772a4 */ /* 0x000fe4000f8e0207 */
[----:B------:R-:W-:Y:S01]  /*1f30*/  UIMAD UR19, UR6, UR8, UR4 ;  /* 0x00000008061372a4 */ /* 0x000fe2000f8e0204 */
[----:B------:R-:W-:Y:S01]  /*1f40*/  UMOV UR50, 0x0 ;  /* 0x0000000000327882 */ /* 0x000fe20000000000 */
[----:B------:R-:W-:Y:S01]  /*1f50*/  UMOV UR51, 0x10000000 ;  /* 0x1000000000337882 */ /* 0x000fe20000000000 */
[----:B------:R-:W-:Y:S01]  /*1f60*/  UIADD3 UR16, UPT, UPT, UR17, 0x1d400, URZ ;  /* 0x0001d40011107890 */ /* 0x000fe2000fffe0ff */
[----:B------:R2:W-:Y:S01]  /*1f70*/  UTMALDG.2D [UR28], [UR34], desc[UR50] ;  /* 0x0000321c220075b4 */ /* 0x0005e20008009000 */
[----:B------:R-:W-:Y:S02]  /*1f80*/  UIMAD UR20, UR7, UR9, UR5 ;  /* 0x00000009071472a4 */ /* 0x000fe4000f8e0205 */
[----:B------:R-:W-:Y:S01]  /*1f90*/  UIADD3.X UR33, UPT, UPT, URZ, UR47, URZ, UP0, !UPT ;  /* 0x0000002fff217290 */ /* 0x000fe200087fe4ff */
[----:B------:R-:W-:Y:S01]  /*1fa0*/  UMOV UR17, UR29 ;  /* 0x0000001d00117c82 */ /* 0x000fe20008000000 */
[----:B------:R-:W-:Y:S01]  /*1fb0*/  UIADD3 UR24, UPT, UPT, UR24, 0x1, URZ ;  /* 0x0000000118187890 */ /* 0x000fe2000fffe0ff */
[----:B------:R-:W-:Y:S01]  /*1fc0*/  UMOV UR23, UR38 ;  /* 0x0000002600177c82 */ /* 0x000fe20008000000 */
[----:B------:R-:W-:Y:S02]  /*1fd0*/  UMOV UR48, UR40 ;  /* 0x0000002800307c82 */ /* 0x000fe40008000000 */
[----:B------:R-:W-:Y:S03]  /*1fe0*/  UISETP.NE.AND UP0, UPT, UR24, UR38, UPT ;  /* 0x000000261800728c */ /* 0x000fe6000bf05270 */
[----:B------:R2:W-:Y:S06]  /*1ff0*/  UTMALDG.4D.IM2COL.MULTICAST [UR16], [UR32], UR45 ;  /* 0x00000010200073b4 */ /* 0x0005ec000805882d */
[----:B--2---:R-:W-:Y:S05]  /*2000*/  BRA.U UP0, `(.L_x_29) ;  /* 0xfffffff900f47547 */ /* 0x004fea000b83ffff */
.L_x_23:
[----:B------:R-:W-:Y:S01]  /*2010*/  ULEA UR4, UR40, UR37, 0x3 ;  /* 0x0000002528047291 */ /* 0x000fe2000f8e18ff */
[----:B------:R-:W-:Y:S01]  /*2020*/  SHF.L.U32 R2, R10, 0x1f, RZ ;  /* 0x0000001f0a027819 */ /* 0x000fe200000006ff */
[----:B------:R-:W-:Y:S01]  /*2030*/  @!P4 SYNCS.ARRIVE.TRANS64.A1T0 RZ, [UR37+0x108], RZ ;  /* 0x000108ffffffc9a7 */ /* 0x000fe20008100025 */
[----:B------:R-:W-:-:S06]  /*2040*/  UISETP.GT.AND UP0, UPT, UR44, UR43, UPT ;  /* 0x0000002b2c00728c */ /* 0x000fcc000bf04270 */
[----:B------:R1:W2:Y:S03]  /*2050*/  SYNCS.PHASECHK.TRANS64.TRYWAIT P1, [UR4+0x68], R2 ;  /* 0x00006802ff0075a7 */ /* 0x0002a60008021104 */
[----:B------:R-:W-:Y:S05]  /*2060*/  BRA.U !UP0, `(.L_x_30) ;  /* 0x0000000508447547 */ /* 0x000fea000b800000 */
[----:B-1----:R-:W1:Y:S01]  /*2070*/  LDC.64 R2, c[0x0][0x5d8] ;  /* 0x00017600ff027b82 */ /* 0x002e620000000a00 */
[----:B------:R-:W1:Y:S01]  /*2080*/  LDCU.64 UR6, c[0x0][0x5b0] ;  /* 0x0000b600ff0677ac */ /* 0x000e620008000a00 */
[----:B------:R-:W1:Y:S01]  /*2090*/  LDCU UR25, c[0x0][0x598] ;  /* 0x0000b300ff1977ac */ /* 0x000e620008000800 */
[----:B------:R-:W1:Y:S01]  /*20a0*/  LDCU UR24, c[0x0][0x58c] ;  /* 0x0000b180ff1877ac */ /* 0x000e620008000800 */
[----:B------:R-:W1:Y:S01]  /*20b0*/  LDCU UR19, c[0x0][0x59c] ;  /* 0x0000b380ff1377ac */ /* 0x000e620008000800 */
[----:B------:R-:W1:Y:S01]  /*20c0*/  LDCU UR17, c[0x0][0x5a0] ;  /* 0x0000b400ff1177ac */ /* 0x000e620008000800 */
[----:B------:R-:W1:Y:S02]  /*20d0*/  LDCU.64 UR20, c[0x0][0x590] ;  /* 0x0000b200ff1477ac */ /* 0x000e640008000a00 */
[----:B-1----:R-:W-:Y:S01]  /*20e0*/  IMAD R2, R7, UR6, R2 ;  /* 0x0000000607027c24 */ /* 0x002fe2000f8e0202 */
[----:B------:R-:W1:Y:S01]  /*20f0*/  LDCU.64 UR14, c[0x0][0x5b8] ;  /* 0x0000b700ff0e77ac */ /* 0x000e620008000a00 */
[----:B------:R-:W-:Y:S01]  /*2100*/  IMAD R5, R14, UR7, R3 ;  /* 0x000000070e057c24 */ /* 0x000fe2000f8e0203 */
[----:B------:R-:W1:Y:S01]  /*2110*/  LDCU.64 UR4, c[0x0][0x5d0] ;  /* 0x0000ba00ff0477ac */ /* 0x000e620008000a00 */
[----:B------:R-:W-:Y:S01]  /*2120*/  UIADD3 UR16, UPT, UPT, UR41, UR23, URZ ;  /* 0x0000001729107290 */ /* 0x000fe2000fffe0ff */
[----:B------:R-:W-:-:S11]  /*2130*/  UMOV UR45, UR40 ;  /* 0x00000028002d7c82 */ /* 0x000fd60008000000 */
.L_x_36:
[----:B------:R-:W-:Y:S01]  /*2140*/  @!P6 MOV R4, 0x4000 ;  /* 0x000040000004e802 */ /* 0x000fe20000000f00 */
[----:B------:R-:W-:Y:S01]  /*2150*/  ULEA UR33, UR45, UR37, 0x3 ;  /* 0x000000252d217291 */ /* 0x000fe2000f8e18ff */
[----:B--2---:R-:W-:Y:S11]  /*2160*/  @P1 BRA `(.L_x_31) ;  /* 0x00000000000c1947 */ /* 0x004ff60003800000 */
[----:B------:R-:W-:Y:S04]  /*2170*/  SHF.L.U32 R6, R10, 0x1f, RZ ;  /* 0x0000001f0a067819 */ /* 0x000fe800000006ff */
[----:B------:R-:W2:Y:S02]  /*2180*/  SYNCS.PHASECHK.TRANS64.TRYWAIT P0, [UR33+0x68], R6 ;  /* 0x00006806ff0075a7 */ /* 0x000ea40008001121 */
[----:B--2---:R-:W-:Y:S05]  /*2190*/  @!P0 BRA `(.L_x_32) ;  /* 0x0000005c00408947 */ /* 0x004fea0003800000 */
.L_x_31:
[----:B------:R1:W-:Y:S01]  /*21a0*/  @!P6 SYNCS.ARRIVE.TRANS64 RZ, [UR33], R4 ;  /* 0x00000004ffffe9a7 */ /* 0x0003e20008000021 */
[----:B------:R-:W-:Y:S04]  /*21b0*/  ULOP3.LUT UR6, UR39, 0x2, URZ, 0xfc, !UPT ;  /* 0x0000000227067892 */ /* 0x000fe8000f8efcff */
[----:B------:R-:W-:Y:S09]  /*21c0*/  UISETP.NE.AND UP0, UPT, UR6, 0x2, UPT ;  /* 0x000000020600788c */ /* 0x000ff2000bf05270 */
[----:B------:R-:W-:Y:S05]  /*21d0*/  BRA.U UP0, `(.L_x_33) ;  /* 0x0000000100047547 */ /* 0x000fea000b800000 */
[----:B-1----:R-:W-:Y:S05]  /*21e0*/  BPT.TRAP 0x1 ;  /* 0x000000040000795c */ /* 0x002fea0000300000 */
.L_x_33:
[----:B------:R-:W-:Y:S04]  /*21f0*/  BSSY.RECONVERGENT B0, `(.L_x_34) ;  /* 0x0000003000007945 */ /* 0x000fe80003800200 */
[----:B------:R-:W-:Y:S05]  /*2200*/  @P5 BRA `(.L_x_35) ;  /* 0x0000000000045947 */ /* 0x000fea0003800000 */
[----:B-1----:R-:W-:Y:S05]  /*2210*/  BPT.TRAP 0x1 ;  /* 0x000000040000795c */ /* 0x002fea0000300000 */
.L_x_35:
[----:B-1----:R-:W-:Y:S05]  /*2220*/  BSYNC.RECONVERGENT B0 ;  /* 0x0000000000007941 */ /* 0x002fea0003800200 */
.L_x_34:
        /* <DEDUP_REMOVED lines=11> */
[----:B------:R-:W-:Y:S01]  /*22e0*/  @P0 PRMT R4, R2, 0x40, R5 ;  /* 0x0000004002040816 */ /* 0x000fe20000000005 */
[----:B------:R-:W-:Y:S01]  /*22f0*/  UISETP.NE.AND UP0, UPT, UR24, 0x1, UPT ;  /* 0x000000011800788c */ /* 0x000fe2000bf05270 */
[----:B------:R-:W-:Y:S01]  /*2300*/  SHF.L.U32 R6, R10, 0x1f, RZ ;  /* 0x0000001f0a067819 */ /* 0x000fe200000006ff */
[----:B------:R-:W-:Y:S01]  /*2310*/  USHF.R.U32.HI UR7, URZ, UR21, UR27 ;  /* 0x00000015ff077299 */ /* 0x000fe2000801161b */
[----:B------:R-:W-:Y:S01]  /*2320*/  @P0 R2UR UR10, R4 ;  /* 0x00000000040a02ca */ /* 0x000fe200000e0000 */
[----:B------:R-:W-:Y:S01]  /*2330*/  UISETP.NE.AND UP2, UPT, UR25, 0x1, UPT ;  /* 0x000000011900788c */ /* 0x000fe2000bf45270 */
[----:B------:R1:W2:Y:S01]  /*2340*/  SYNCS.PHASECHK.TRANS64.TRYWAIT P1, [UR9+0x68], R6 ;  /* 0x00006806ff0075a7 */ /* 0x0002a20008021109 */
[----:B------:R-:W-:Y:S01]  /*2350*/  USEL UR7, UR6, UR7, !UP0 ;  /* 0x0000000706077287 */ /* 0x000fe2000c000000 */
[----:B------:R-:W-:Y:S01]  /*2360*/  @P0 R2UR UR29, R3 ;  /* 0x00000000031d02ca */ /* 0x000fe200000e0000 */
[----:B------:R-:W-:Y:S02]  /*2370*/  UIADD3 UR48, UP1, UPT, UR46, 0x80, URZ ;  /* 0x000000802e307890 */ /* 0x000fe4000ff3e0ff */
[----:B------:R-:W-:Y:S02]  /*2380*/  UIMAD.WIDE.U32 UR26, UR7, UR19, URZ ;  /* 0x00000013071a72a5 */ /* 0x000fe4000f8e00ff */
[----:B------:R-:W-:Y:S02]  /*2390*/  ULEA UR31, UR45, UR37, 0xd ;  /* 0x000000252d1f7291 */ /* 0x000fe4000f8e68ff */
[----:B------:R-:W-:Y:S02]  /*23a0*/  USHF.R.U32.HI UR13, URZ, UR17, UR27 ;  /* 0x00000011ff0d7299 */ /* 0x000fe4000801161b */
[----:B------:R-:W-:Y:S01]  /*23b0*/  UIADD3 UR27, UPT, UPT, -UR7, URZ, URZ ;  /* 0x000000ff071b7290 */ /* 0x000fe2000fffe1ff */
[----:B------:R-:W-:Y:S01]  /*23c0*/  IMAD.U32 R4, RZ, RZ, UR10 ;  /* 0x0000000aff047e24 */ /* 0x000fe2000f8e00ff */
[----:B------:R-:W-:Y:S02]  /*23d0*/  USEL UR13, UR7, UR13, !UP2 ;  /* 0x0000000d070d7287 */ /* 0x000fe4000d000000 */
[----:B------:R-:W-:Y:S01]  /*23e0*/  ULEA UR9, UR45, UR36, 0xc ;  /* 0x000000242d097291 */ /* 0x000fe2000f8e60ff */
        /* <DEDUP_REMOVED lines=10> */
[----:B------:R-:W-:Y:S02]  /*2490*/  UIMAD UR11, UR6, UR14, UR4 ;  /* 0x0000000e060b72a4 */ /* 0x000fe4000f8e0204 */
[----:B------:R-:W-:Y:S01]  /*24a0*/  UIADD3 UR8, UPT, UPT, UR9, 0x1d400, URZ ;  /* 0x0001d40009087890 */ /* 0x000fe2000fffe0ff */
[----:B------:R-:W-:Y:S01]  /*24b0*/  UMOV UR50, 0x0 ;  /* 0x0000000000327882 */ /* 0x000fe20000000000 */
[----:B------:R-:W-:Y:S01]  /*24c0*/  UMOV UR51, 0x10000000 ;  /* 0x1000000000337882 */ /* 0x000fe20000000000 */
[----:B------:R-:W-:Y:S01]  /*24d0*/  UMOV UR34, UR30 ;  /* 0x0000001e00227c82 */ /* 0x000fe20008000000 */
[----:B------:R-:W-:Y:S01]  /*24e0*/  UIMAD UR12, UR7, UR15, UR5 ;  /* 0x0000000f070c72a4 */ /* 0x000fe2000f8e0205 */
[----:B------:R1:W-:Y:S01]  /*24f0*/  UTMALDG.2D [UR32], [UR48], desc[UR50] ;  /* 0x00003220300075b4 */ /* 0x0003e20008009000 */
[----:B------:R-:W-:Y:S01]  /*2500*/  UIADD3.X UR29, UPT, UPT, URZ, UR47, URZ, UP0, !UPT ;  /* 0x0000002fff1d7290 */ /* 0x000fe200087fe4ff */
[----:B------:R-:W-:Y:S01]  /*2510*/  UMOV UR9, UR33 ;  /* 0x0000002100097c82 */ /* 0x000fe20008000000 */
[----:B------:R-:W-:Y:S01]  /*2520*/  UMOV UR10, UR18 ;  /* 0x00000012000a7c82 */ /* 0x000fe20008000000 */
[----:B------:R-:W-:Y:S01]  /*2530*/  UIADD3 UR23, UPT, UPT, UR23, 0x1, URZ ;  /* 0x0000000117177890 */ /* 0x000fe2000fffe0ff */
[----:B------:R-:W-:Y:S03]  /*2540*/  UMOV UR45, UR40 ;  /* 0x00000028002d7c82 */ /* 0x000fe60008000000 */
[----:B------:R-:W-:Y:S02]  /*2550*/  UISETP.NE.AND UP0, UPT, UR23, UR16, UPT ;  /* 0x000000101700728c */ /* 0x000fe4000bf05270 */
[----:B------:R1:W-:Y:S07]  /*2560*/  UTMALDG.4D.IM2COL.MULTICAST [UR8], [UR28], UR31 ;  /* 0x000000081c0073b4 */ /* 0x0003ee000805881f */
[----:B-1----:R-:W-:Y:S05]  /*2570*/  BRA.U UP0, `(.L_x_36) ;  /* 0xfffffff900f07547 */ /* 0x002fea000b83ffff */
.L_x_30:
[----:B------:R-:W-:Y:S01]  /*2580*/  SHF.L.U32 R3, R8, 0x1f, RZ ;  /* 0x0000001f08037819 */ /* 0x000fe200000006ff */
[----:B------:R-:W-:-:S03]  /*2590*/  NOP ;  /* 0x0000000000007918 */ /* 0x000fc60000000000 */
[----:B------:R-:W3:Y:S02]  /*25a0*/  SYNCS.PHASECHK.TRANS64.TRYWAIT P0, [UR37+0x110], R3 ;  /* 0x00011003ff0075a7 */ /* 0x000ee40008001125 */
[----:B---3--:R-:W-:Y:S05]  /*25b0*/  @!P0 BRA `(.L_x_37) ;  /* 0x0000005800508947 */ /* 0x008fea0003800000 */
.L_x_127:
[----:B------:R-:W3:Y:S01]  /*25c0*/  LDS.128 R4, [UR37+0x150] ;  /* 0x00015025ff047984 */ /* 0x000ee20008000c00 */
[----:B------:R-:W-:Y:S01]  /*25d0*/  UIADD3 UR4, UPT, UPT, UR37, 0x118, URZ ;  /* 0x0000011825047890 */ /* 0x000fe2000fffe0ff */
[----:B--2---:R-:W-:Y:S01]  /*25e0*/  ISETP.GE.AND P1, PT, R26, 0x1, PT ;  /* 0x000000011a00780c */ /* 0x004fe20003f26270 */
[----:B------:R-:W-:Y:S01]  /*25f0*/  @!PT LDS RZ, [RZ] ;  /* 0x00000000fffff984 */ /* 0x000fe20000000800 */
[----:B------:R-:W-:Y:S01]  /*2600*/  @!PT LDS RZ, [RZ] ;  /* 0x00000000fffff984 */ /* 0x000fe20000000800 */
[----:B------:R-:W-:Y:S01]  /*2610*/  @!PT LDS RZ, [RZ] ;  /* 0x00000000fffff984 */ /* 0x000fe20000000800 */
[----:B------:R-:W-:Y:S01]  /*2620*/  @!PT LDS RZ, [RZ] ;  /* 0x00000000fffff984 */ /* 0x000fe20000000800 */
[----:B------:R2:W-:Y:S06]  /*2630*/  MEMBAR.ALL.CTA ;  /* 0x0000000000007992 */ /* 0x0005ec0000008000 */
[----:B--2---:R-:W2:Y:S01]  /*2640*/  FENCE.VIEW.ASYNC.S ;  /* 0x00000000000073c6 */ /* 0x004ea20000000000 */
[----:B------:R-:W-:-:S09]  /*2650*/  UPRMT UR4, URZ, 0x654, UR4 ;  /* 0x00000654ff047896 */ /* 0x000fd20008000004 */
[----:B--2---:R-:W-:Y:S01]  /*2660*/  SYNCS.ARRIVE.TRANS64.RED.A1T0 RZ, [UR4], RZ ;  /* 0x000000ffffff79a7 */ /* 0x004fe20008100404 */
[----:B---3--:R-:W-:-:S13]  /*2670*/  LOP3.LUT P0, RZ, R6, 0x1, RZ, 0xc0, !PT ;  /* 0x0000000106ff7812 */ /* 0x008fda000780c0ff */
[----:B------:R-:W-:Y:S02]  /*2680*/  @P0 MOV R13, R4 ;  /* 0x00000004000d0202 */ /* 0x000fe40000000f00 */
[----:B------:R-:W-:Y:S01]  /*2690*/  @P0 LOP3.LUT R11, R5, 0xffff, RZ, 0xc0, !PT ;  /* 0x0000ffff050b0812 */ /* 0x000fe200078ec0ff */
[----:B------:R-:W-:Y:S06]  /*26a0*/  @!P1 BRA `(.L_x_38) ;  /* 0x0000000000b89947 */ /* 0x000fec0003800000 */
[----:B------:R-:W2:Y:S01]  /*26b0*/  LDC.64 R4, c[0x0][0xb18] ;  /* 0x0002c600ff047b82 */ /* 0x000ea20000000a00 */
[----:B------:R-:W-:-:S07]  /*26c0*/  ISETP.NE.AND P3, PT, R26, 0x1, PT ;  /* 0x000000011a00780c */ /* 0x000fce0003f65270 */
[----:B------:R-:W3:Y:S08]  /*26d0*/  LDC.64 R6, c[0x0][0xb10] ;  /* 0x0002c400ff067b82 */ /* 0x000ef00000000a00 */
[----:B------:R-:W4:Y:S08]  /*26e0*/  LDC R14, c[0x0][0xb20] ;  /* 0x0002c800ff0e7b82 */ /* 0x000f300000000800 */
[----:B------:R-:W4:Y:S01]  /*26f0*/  LDC R16, c[0x0][0xb0c] ;  /* 0x0002c300ff107b82 */ /* 0x000f220000000800 */
[----:B--2---:R-:W-:Y:S01]  /*2700*/  IMAD.HI.U32 R15, R0, R5, RZ ;  /* 0x00000005000f7227 */ /* 0x004fe200078e00ff */
[----:B------:R-:W-:-:S03]  /*2710*/  ISETP.NE.AND P1, PT, R4, 0x1, PT ;  /* 0x000000010400780c */ /* 0x000fc60003f25270 */
[----:B------:R-:W-:-:S03]  /*2720*/  IMAD.HI.U32 R5, R11, R5, RZ ;  /* 0x000000050b057227 */ /* 0x000fc600078e00ff */
[----:B-1----:R-:W1:Y:S01]  /*2730*/  LDC.64 R2, c[0x0][0xb28] ;  /* 0x0002ca00ff027b82 */ /* 0x002e620000000a00 */
[----:B---3--:R-:W-:-:S04]  /*2740*/  IMAD.HI.U32 R18, R9, R6, RZ ;  /* 0x0000000609127227 */ /* 0x008fc800078e00ff */
[----:B------:R-:W-:Y:S01]  /*2750*/  IMAD.HI.U32 R20, R13, R6, RZ ;  /* 0x000000060d147227 */ /* 0x000fe200078e00ff */
[----:B------:R-:W-:Y:S02]  /*2760*/  SHF.R.U32.HI R18, RZ, R7, R18 ;  /* 0x00000007ff127219 */ /* 0x000fe40000011612 */
[-C--:B----4-:R-:W-:Y:S02]  /*2770*/  SHF.R.U32.HI R15, RZ, R14.reuse, R15 ;  /* 0x0000000eff0f7219 */ /* 0x090fe4000001160f */
[----:B------:R-:W-:Y:S02]  /*2780*/  SHF.R.U32.HI R14, RZ, R14, R5 ;  /* 0x0000000eff0e7219 */ /* 0x000fe40000011605 */
[----:B------:R-:W-:Y:S02]  /*2790*/  SEL R15, R0, R15, !P1 ;  /* 0x0000000f000f7207 */ /* 0x000fe40004800000 */
[----:B------:R-:W-:Y:S02]  /*27a0*/  SHF.R.U32.HI R20, RZ, R7, R20 ;  /* 0x00000007ff147219 */ /* 0x000fe40000011614 */
[----:B------:R-:W-:-:S02]  /*27b0*/  ISETP.NE.AND P2, PT, R16, 0x1, PT ;  /* 0x000000011000780c */ /* 0x000fc40003f45270 */
[----:B------:R-:W-:Y:S02]  /*27c0*/  SEL R5, R11, R14, !P1 ;  /* 0x0000000e0b057207 */ /* 0x000fe40004800000 */
[----:B------:R-:W-:Y:S02]  /*27d0*/  SEL R17, R9, R18, !P2 ;  /* 0x0000001209117207 */ /* 0x000fe40005000000 */
[----:B------:R-:W-:Y:S01]  /*27e0*/  SEL R7, R13, R20, !P2 ;  /* 0x000000140d077207 */ /* 0x000fe20005000000 */
[----:B-1----:R-:W-:-:S04]  /*27f0*/  IMAD.HI.U32 R18, R15, R2, RZ ;  /* 0x000000020f127227 */ /* 0x002fc800078e00ff */
[----:B------:R-:W-:Y:S01]  /*2800*/  IMAD.HI.U32 R6, R17, R2, RZ ;  /* 0x0000000211067227 */ /* 0x000fe200078e00ff */
[----:B------:R-:W-:-:S04]  /*2810*/  @P3 SHF.R.U32.HI R15, RZ, R3, R18 ;  /* 0x00000003ff0f3219 */ /* 0x000fc80000011612 */
[----:B------:R-:W-:Y:S01]  /*2820*/  @P3 SHF.R.U32.HI R17, RZ, R3, R6 ;  /* 0x00000003ff113219 */ /* 0x000fe20000011606 */
[----:B------:R-:W-:-:S04]  /*2830*/  IMAD R15, R26, R15, RZ ;  /* 0x0000000f1a0f7224 */ /* 0x000fc800078e02ff */
[----:B------:R-:W-:Y:S01]  /*2840*/  IMAD R6, R26, R17, RZ ;  /* 0x000000111a067224 */ /* 0x000fe200078e02ff */
[----:B------:R-:W-:-:S04]  /*2850*/  ISETP.GE.AND P1, PT, R5, R15, PT ;  /* 0x0000000f0500720c */ /* 0x000fc80003f26270 */
[----:B------:R-:W-:Y:S01]  /*2860*/  ISETP.GE.OR P1, PT, R7, R6, P1 ;  /* 0x000000060700720c */ /* 0x000fe20000f26670 */
[----:B------:R-:W-:-:S05]  /*2870*/  IMAD.HI.U32 R6, R5, R2, RZ ;  /* 0x0000000205067227 */ /* 0x000fca00078e00ff */
[----:B------:R-:W-:-:S04]  /*2880*/  SHF.R.U32.HI R6, RZ, R3, R6 ;  /* 0x00000003ff067219 */ /* 0x000fc80000011606 */
[----:B------:R-:W-:-:S03]  /*2890*/  SEL R6, R5, R6, !P3 ;  /* 0x0000000605067207 */ /* 0x000fc60005800000 */
[----:B------:R-:W-:-:S04]  /*28a0*/  @!P1 IMAD.HI.U32 R14, R7, R2, RZ ;  /* 0x00000002070e9227 */ /* 0x000fc800078e00ff */
[----:B------:R-:W-:Y:S01]  /*28b0*/  IMAD.MOV R2, RZ, RZ, -R6 ;  /* 0x000000ffff027224 */ /* 0x000fe200078e0a06 */
[----:B------:R-:W-:-:S03]  /*28c0*/  @!P1 SHF.R.U32.HI R14, RZ, R3, R14 ;  /* 0x00000003ff0e9219 */ /* 0x000fc6000001160e */
[----:B------:R-:W-:Y:S01]  /*28d0*/  IMAD R2, R26, R2, R5 ;  /* 0x000000021a027224 */ /* 0x000fe200078e0205 */
[----:B------:R-:W-:Y:S02]  /*28e0*/  @!P1 SEL R3, R7, R14, !P3 ;  /* 0x0000000e07039207 */ /* 0x000fe40005800000 */
[----:B------:R-:W-:-:S03]  /*28f0*/  IADD3 R14, PT, PT, -R5, RZ, RZ ;  /* 0x000000ff050e7210 */ /* 0x000fc60007ffe1ff */
[--C-:B------:R-:W-:Y:S02]  /*2900*/  @!P1 IMAD.IADD R6, R6, 0x1, -R3.reuse ;  /* 0x0000000106069824 */ /* 0x100fe400078e0a03 */
[----:B------:R-:W-:Y:S01]  /*2910*/  @!P1 IMAD R3, R2, R17, R3 ;  /* 0x0000001102039224 */ /* 0x000fe200078e0203 */
[----:B------:R-:W-:Y:S01]  /*2920*/  IADD3 R2, PT, PT, -R7, RZ, RZ ;  /* 0x000000ff07027210 */ /* 0x000fe20007ffe1ff */
[----:B------:R-:W-:Y:S02]  /*2930*/  @!P1 IMAD R5, R26, R6, R7 ;  /* 0x000000061a059224 */ /* 0x000fe400078e0207 */
[----:B------:R-:W-:Y:S02]  /*2940*/  IMAD R11, R4, R14, R11 ;  /* 0x0000000e040b7224 */ /* 0x000fe400078e020b */
[----:B------:R-:W-:Y:S02]  /*2950*/  @!P1 IMAD.MOV.U32 R7, RZ, RZ, R3 ;  /* 0x000000ffff079224 */ /* 0x000fe400078e0003 */
[----:B------:R-:W-:-:S02]  /*2960*/  IMAD R2, R16, R2, R13 ;  /* 0x0000000210027224 */ /* 0x000fc400078e020d */
[----:B------:R-:W-:Y:S02]  /*2970*/  IMAD R11, R5, R4, R11 ;  /* 0x00000004050b7224 */ /* 0x000fe400078e020b */
[----:B------:R-:W-:Y:S02]  /*2980*/  IMAD R13, R7, R16, R2 ;  /* 0x00000010070d7224 */ /* 0x000fe400078e0202 */
.L_x_38:
[----:B------:R-:W2:Y:S02]  /*2990*/  LDCU UR4, c[0x0][0xb30] ;  /* 0x00016600ff0477ac */ /* 0x000ea40008000800 */
[----:B--2---:R-:W-:-:S09]  /*29a0*/  UISETP.NE.AND UP0, UPT, UR4, 0x1, UPT ;  /* 0x000000010400788c */ /* 0x004fd2000bf05270 */
[----:B------:R-:W-:Y:S05]  /*29b0*/  BRA.U UP0, `(.L_x_39) ;  /* 0x0000000100407547 */ /* 0x000fea000b800000 */
[----:B------:R-:W2:Y:S08]  /*29c0*/  LDC.64 R4, c[0x0][0xb10] ;  /* 0x0002c400ff047b82 */ /* 0x000eb00000000a00 */
[----:B-1----:R-:W1:Y:S08]  /*29d0*/  LDC.64 R2, c[0x0][0xb18] ;  /* 0x0002c600ff027b82 */ /* 0x002e700000000a00 */
[----:B------:R-:W3:Y:S08]  /*29e0*/  LDC R6, c[0x0][0xb20] ;  /* 0x0002c800ff067b82 */ /* 0x000ef00000000800 */
[----:B------:R-:W4:Y:S01]  /*29f0*/  LDC R14, c[0x0][0xb0c] ;  /* 0x0002c300ff0e7b82 */ /* 0x000f220000000800 */
[----:B--2---:R-:W-:-:S05]  /*2a00*/  IMAD.HI.U32 R4, R13, R4, RZ ;  /* 0x000000040d047227 */ /* 0x004fca00078e00ff */
[----:B------:R-:W-:Y:S01]  /*2a10*/  SHF.R.U32.HI R4, RZ, R5, R4 ;  /* 0x00000005ff047219 */ /* 0x000fe20000011604 */
[----:B-1----:R-:W-:Y:S01]  /*2a20*/  IMAD.HI.U32 R3, R11, R3, RZ ;  /* 0x000000030b037227 */ /* 0x002fe200078e00ff */
[----:B------:R-:W-:-:S04]  /*2a30*/  ISETP.NE.AND P1, PT, R2, 0x1, PT ;  /* 0x000000010200780c */ /* 0x000fc80003f25270 */
[----:B---3--:R-:W-:-:S04]  /*2a40*/  SHF.R.U32.HI R6, RZ, R6, R3 ;  /* 0x00000006ff067219 */ /* 0x008fc80000011603 */
[----:B------:R-:W-:Y:S02]  /*2a50*/  SEL R3, R11, R6, !P1 ;  /* 0x000000060b037207 */ /* 0x000fe40004800000 */
[----:B----4-:R-:W-:-:S04]  /*2a60*/  ISETP.NE.AND P2, PT, R14, 0x1, PT ;  /* 0x000000010e00780c */ /* 0x010fc80003f45270 */
[----:B------:R-:W-:-:S05]  /*2a70*/  SEL R4, R13, R4, !P2 ;  /* 0x000000040d047207 */ /* 0x000fca0005000000 */
[----:B------:R-:W-:Y:S02]  /*2a80*/  IMAD.IADD R5, R3, 0x1, -R4 ;  /* 0x0000000103057824 */ /* 0x000fe400078e0a04 */
[----:B------:R-:W-:Y:S02]  /*2a90*/  IMAD.IADD R3, R4, 0x1, -R3 ;  /* 0x0000000104037824 */ /* 0x000fe400078e0a03 */
[----:B------:R-:W-:Y:S02]  /*2aa0*/  IMAD R13, R5, R14, R13 ;  /* 0x0000000e050d7224 */ /* 0x000fe400078e020d */
[----:B------:R-:W-:-:S07]  /*2ab0*/  IMAD R11, R3, R2, R11 ;  /* 0x00000002030b7224 */ /* 0x000fce00078e020b */
.L_x_39:
[----:B------:R-:W-:Y:S01]  /*2ac0*/  PLOP3.LUT P4, PT, PT, PT, PT, 0x80, 0x8 ;  /* 0x000000000008781c */ /* 0x000fe20003f8f070 */
[----:B------:R-:W-:Y:S01]  /*2ad0*/  IMAD.IADD R37, R13, 0x1, R64 ;  /* 0x000000010d257824 */ /* 0x000fe200078e0240 */
[----:B------:R-:W-:Y:S01]  /*2ae0*/  LOP3.LUT R8, R8, 0x1, RZ, 0x3c, !PT ;  /* 0x0000000108087812 */ /* 0x000fe200078e3cff */
[----:B------:R-:W-:Y:S01]  /*2af0*/  IMAD.IADD R19, R11, 0x1, R58 ;  /* 0x000000010b137824 */ /* 0x000fe200078e023a */
[----:B------:R-:W-:Y:S09]  /*2b00*/  @P0 BRA `(.L_x_40) ;  /* 0xffffffe800f80947 */ /* 0x000ff2000383ffff */
[----:B------:R-:W-:Y:S01]  /*2b10*/  UIADD3 UR37, UPT, UPT, UR37, 0x68, URZ ;  /* 0x0000006825257890 */ /* 0x000fe2000fffe0ff */
[----:B-1----:R-:W-:-:S03]  /*2b20*/  SHF.L.U32 R3, R10, 0x1f, RZ ;  /* 0x0000001f0a037819 */ /* 0x002fc600000006ff */
[----:B------:R-:W-:-:S09]  /*2b30*/  ULEA UR4, UR40, UR37, 0x3 ;  /* 0x0000002528047291 */ /* 0x000fd2000f8e18ff */
[----:B------:R-:W1:Y:S02]  /*2b40*/  SYNCS.PHASECHK.TRANS64.TRYWAIT P0, [UR4], R3 ;  /* 0x00000003ff0075a7 */ /* 0x000e640008001104 */
[----:B-1----:R-:W-:Y:S05]  /*2b50*/  @!P0 BRA `(.L_x_41) ;  /* 0x0000005400008947 */ /* 0x002fea0003800000 */
.L_x_129:
[----:B------:R-:W-:-:S04]  /*2b60*/  UIADD3 UR5, UPT, UPT, UR40, 0x1, URZ ;  /* 0x0000000128057890 */ /* 0x000fc8000fffe0ff */
[----:B------:R-:W-:-:S04]  /*2b70*/  UISETP.NE.AND UP0, UPT, UR5, 0xd, UPT ;  /* 0x0000000d0500788c */ /* 0x000fc8000bf05270 */
[----:B------:R-:W-:Y:S02]  /*2b80*/  USEL UR6, URZ, 0x1, UP0 ;  /* 0x00000001ff067887 */ /* 0x000fe40008000000 */
[----:B------:R-:W-:-:S04]  /*2b90*/  USEL UR5, UR5, URZ, UP0 ;  /* 0x000000ff05057287 */ /* 0x000fc80008000000 */
[----:B------:R-:W-:Y:S01]  /*2ba0*/  ULEA UR4, UR5, UR37, 0x3 ;  /* 0x0000002505047291 */ /* 0x000fe2000f8e18ff */
[----:B------:R-:W-:-:S04]  /*2bb0*/  LOP3.LUT R2, R10, UR6, RZ, 0x3c, !PT ;  /* 0x000000060a027c12 */ /* 0x000fc8000f8e3cff */
[----:B-1----:R-:W-:-:S04]  /*2bc0*/  SHF.L.U32 R3, R2, 0x1f, RZ ;  /* 0x0000001f02037819 */ /* 0x002fc800000006ff */
[----:B------:R-:W1:Y:S02]  /*2bd0*/  SYNCS.PHASECHK.TRANS64.TRYWAIT P0, [UR4], R3 ;  /* 0x00000003ff0075a7 */ /* 0x000e640008001104 */
[----:B-1----:R-:W-:Y:S05]  /*2be0*/  @!P0 BRA `(.L_x_42) ;  /* 0x0000005000f48947 */ /* 0x002fea0003800000 */
.L_x_131:
        /* <DEDUP_REMOVED lines=9> */
.L_x_133:
        /* <DEDUP_REMOVED lines=9> */
.L_x_135:
        /* <DEDUP_REMOVED lines=9> */
.L_x_137:
        /* <DEDUP_REMOVED lines=9> */
.L_x_139:
        /* <DEDUP_REMOVED lines=9> */
.L_x_141:
        /* <DEDUP_REMOVED lines=9> */
.L_x_143:
        /* <DEDUP_REMOVED lines=9> */
.L_x_145:
        /* <DEDUP_REMOVED lines=9> */
.L_x_147:
        /* <DEDUP_REMOVED lines=9> */
.L_x_149:
        /* <DEDUP_REMOVED lines=9> */
.L_x_151:
[----:B------:R-:W-:-:S04]  /*3190*/  UIADD3 UR5, UPT, UPT, UR5, 0x1, URZ ;  /* 0x0000000105057890 */ /* 0x000fc8000fffe0ff */
[----:B------:R-:W-:-:S04]  /*31a0*/  UISETP.NE.AND UP0, UPT, UR5, 0xd, UPT ;  /* 0x0000000d0500788c */ /* 0x000fc8000bf05270 */
[----:B------:R-:W-:Y:S02]  /*31b0*/  USEL UR4, URZ, 0x1, UP0 ;  /* 0x00000001ff047887 */ /* 0x000fe40008000000 */
[----:B------:R-:W-:-:S04]  /*31c0*/  USEL UR5, UR5, URZ, UP0 ;  /* 0x000000ff05057287 */ /* 0x000fc80008000000 */
[----:B------:R-:W-:Y:S01]  /*31d0*/  ULEA UR5, UR5, UR37, 0x3 ;  /* 0x0000002505057291 */ /* 0x000fe2000f8e18ff */
[----:B-1----:R-:W-:-:S04]  /*31e0*/  LOP3.LUT R3, R2, UR4, RZ, 0x3c, !PT ;  /* 0x0000000402037c12 */ /* 0x002fc8000f8e3cff */
[----:B------:R-:W-:Y:S01]  /*31f0*/  SHF.L.U32 R3, R3, 0x1f, RZ ;  /* 0x0000001f03037819 */ /* 0x000fe200000006ff */
[----:B------:R-:W-:-:S07]  /*3200*/  IMAD.U32 R0, RZ, RZ, UR5 ;  /* 0x00000005ff007e24 */ /* 0x000fce000f8e00ff */
.L_x_53:
[----:B-1----:R1:W2:Y:S02]  /*3210*/  SYNCS.PHASECHK.TRANS64.TRYWAIT P0, [R0+URZ], R3 ;  /* 0x00000003000075a7 */ /* 0x0022a400080011ff */
[----:B--2---:R-:W-:Y:S05]  /*3220*/  @!P0 NANOSLEEP.SYNCS 0x989680 ;  /* 0x009896800000895d */ /* 0x004fea0003900000 */
[----:B------:R-:W2:Y:S02]  /*3230*/  @!P0 SYNCS.PHASECHK.TRANS64 P0, [R0+URZ], R3 ;  /* 0x00000003000085a7 */ /* 0x000ea400080010ff */
[----:B--2---:R-:W-:Y:S05]  /*3240*/  @P0 EXIT ;  /* 0x000000000000094d */ /* 0x004fea0003800000 */
[----:B------:R-:W-:Y:S05]  /*3250*/  BRA `(.L_x_53) ;  /* 0xfffffffc00ec7947 */ /* 0x000fea000383ffff */
.L_x_22:
[----:B------:R-:W-:-:S04]  /*3260*/  UISETP.NE.AND UP1, UPT, UR45, URZ, UPT ;  /* 0x000000ff2d00728c */ /* 0x000fc8000bf25270 */
[----:B------:R-:W-:-:S09]  /*3270*/  UISETP.NE.OR UP1, UPT, UR4, 0x1, UP1 ;  /* 0x000000010400788c */ /* 0x000fd20008f25670 */
[----:B------:R-:W-:Y:S05]  /*3280*/  BRA.U UP1, `(.L_x_54) ;  /* 0x0000000101b07547 */ /* 0x000fea000b800000 */
[----:B------:R-:W-:Y:S01]  /*3290*/  UMOV UR4, 0x400 ;  /* 0x0000040000047882 */ /* 0x000fe20000000000 */
[----:B------:R-:W-:Y:S01]  /*32a0*/  HFMA2 R2, -RZ, RZ, 0, 5.9604644775390625e-08 ;  /* 0x00000001ff027431 */ /* 0x000fe200000001ff */
[----:B------:R-:W-:Y:S01]  /*32b0*/  ULEA UR45, UR45, UR4, 0x18 ;  /* 0x000000042d2d7291 */ /* 0x000fe2000f8ec0ff */
[----:B------:R-:W-:Y:S01]  /*32c0*/  ISETP.GE.U32.AND P0, PT, R8, 0x2, PT ;  /* 0x000000020800780c */ /* 0x000fe20003f06070 */
[----:B------:R-:W-:Y:S02]  /*32d0*/  IMAD.MOV.U32 R3, RZ, RZ, RZ ;  /* 0x000000ffff037224 */ /* 0x000fe400078e00ff */
[----:B------:R-:W-:Y:S02]  /*32e0*/  UIADD3 UR6, UPT, UPT, UR45, 0x118, URZ ;  /* 0x000001182d067890 */ /* 0x000fe4000fffe0ff */
[----:B------:R-:W-:Y:S02]  /*32f0*/  UIADD3 UR7, UPT, UPT, UR45, 0x110, URZ ;  /* 0x000001102d077890 */ /* 0x000fe4000fffe0ff */
[----:B------:R-:W-:-:S12]  /*3300*/  UPRMT UR6, URZ, 0x654, UR6 ;  /* 0x00000654ff067896 */ /* 0x000fd80008000006 */
.L_x_57:
[----:B------:R-:W-:Y:S01]  /*3310*/  SHF.L.U32 R7, R2, 0x1f, RZ ;  /* 0x0000001f02077819 */ /* 0x000fe200000006ff */
[----:B------:R-:W-:Y:S02]  /*3320*/  IMAD.U32 R9, RZ, RZ, UR7 ;  /* 0x00000007ff097e24 */ /* 0x000fe4000f8e00ff */
[----:B------:R-:W-:Y:S01]  /*3330*/  @!P0 IMAD.MOV.U32 R5, RZ, RZ, 0x10 ;  /* 0x00000010ff058424 */ /* 0x000fe200078e00ff */
[----:B------:R-:W2:Y:S02]  /*3340*/  SYNCS.PHASECHK.TRANS64.TRYWAIT P1, [UR45+0x118], R7 ;  /* 0x00011807ff0075a7 */ /* 0x000ea4000802112d */
[----:B------:R-:W-:-:S04]  /*3350*/  PRMT R9, R8, 0x654, R9 ;  /* 0x0000065408097816 */ /* 0x000fc80000000009 */
[----:B------:R-:W-:Y:S01]  /*3360*/  SEL R0, R9, R0, !P0 ;  /* 0x0000000009007207 */ /* 0x000fe20004000000 */
[----:B--2---:R-:W-:Y:S06]  /*3370*/  @!P1 BRA `(.L_x_55) ;  /* 0x0000005000189947 */ /* 0x004fec0003800000 */
.L_x_153:
[----:B------:R-:W-:Y:S01]  /*3380*/  UIADD3 UR4, UPT, UPT, UR45, 0x150, URZ ;  /* 0x000001502d047890 */ /* 0x000fe2000fffe0ff */
[----:B------:R3:W-:Y:S01]  /*3390*/  @!P0 SYNCS.ARRIVE.TRANS64.RED RZ, [R0+URZ], R5 ;  /* 0x0000000500ff89a7 */ /* 0x0007e200080004ff */
[----:B------:R-:W-:Y:S01]  /*33a0*/  UIADD3 UR5, UPT, UPT, UR45, 0x110, URZ ;  /* 0x000001102d057890 */ /* 0x000fe2000fffe0ff */
[----:B------:R-:W-:-:S08]  /*33b0*/  LOP3.LUT R2, R2, 0x1, RZ, 0x3c, !PT ;  /* 0x0000000102027812 */ /* 0x000fd000078e3cff */
[----:B------:R-:W-:Y:S06]  /*33c0*/  UGETNEXTWORKID.BROADCAST [UR4], [UR5] ;  /* 0x00000000040073ca */ /* 0x000fec0008000100 */
[----:B---3--:R-:W-:-:S04]  /*33d0*/  SHF.L.U32 R5, R3, 0x1f, RZ ;  /* 0x0000001f03057819 */ /* 0x008fc800000006ff */
[----:B------:R-:W3:Y:S02]  /*33e0*/  SYNCS.PHASECHK.TRANS64.TRYWAIT P1, [UR45+0x110], R5 ;  /* 0x00011005ff0075a7 */ /* 0x000ee4000802112d */
[----:B---3--:R-:W-:Y:S05]  /*33f0*/  @!P1 BRA `(.L_x_56) ;  /* 0x0000005000109947 */ /* 0x008fea0003800000 */
.L_x_155:
[----:B--2---:R-:W2:Y:S01]  /*3400*/  LDS.128 R4, [UR45+0x150] ;  /* 0x0001502dff047984 */ /* 0x004ea20008000c00 */
[----:B------:R-:W-:Y:S01]  /*3410*/  LOP3.LUT R3, R3, 0x1, RZ, 0x3c, !PT ;  /* 0x0000000103037812 */ /* 0x000fe200078e3cff */
[----:B------:R-:W-:Y:S01]  /*3420*/  @!PT LDS RZ, [RZ] ;  /* 0x00000000fffff984 */ /* 0x000fe20000000800 */
[----:B------:R-:W-:Y:S01]  /*3430*/  @!PT LDS RZ, [RZ] ;  /* 0x00000000fffff984 */ /* 0x000fe20000000800 */
[----:B------:R-:W-:Y:S01]  /*3440*/  @!PT LDS RZ, [RZ] ;  /* 0x00000000fffff984 */ /* 0x000fe20000000800 */
[----:B------:R-:W-:Y:S01]  /*3450*/  @!PT LDS RZ, [RZ] ;  /* 0x00000000fffff984 */ /* 0x000fe20000000800 */
[----:B------:R3:W-:Y:S06]  /*3460*/  MEMBAR.ALL.CTA ;  /* 0x0000000000007992 */ /* 0x0007ec0000008000 */
[----:B---3--:R-:W3:Y:S02]  /*3470*/  FENCE.VIEW.ASYNC.S ;  /* 0x00000000000073c6 */ /* 0x008ee40000000000 */
[----:B---3--:R-:W-:Y:S01]  /*3480*/  SYNCS.ARRIVE.TRANS64.RED.A1T0 RZ, [UR6], RZ ;  /* 0x000000ffffff79a7 */ /* 0x008fe20008100406 */
[----:B--2---:R-:W-:-:S13]  /*3490*/  LOP3.LUT P1, RZ, R6, 0x1, RZ, 0xc0, !PT ;  /* 0x0000000106ff7812 */ /* 0x004fda000782c0ff */
[----:B------:R-:W-:Y:S05]  /*34a0*/  @P1 BRA `(.L_x_57) ;  /* 0xfffffffc00981947 */ /* 0x000fea000383ffff */
[----:B------:R-:W-:-:S04]  /*34b0*/  SHF.L.U32 R0, R2, 0x1f, RZ ;  /* 0x0000001f02007819 */ /* 0x000fc800000006ff */
[----:B------:R-:W2:Y:S02]  /*34c0*/  SYNCS.PHASECHK.TRANS64 P0, [UR45+0x118], R0 ;  /* 0x00011800ff0075a7 */ /* 0x000ea4000800102d */
[----:B-12---:R-:W-:Y:S05]  /*34d0*/  @P0 EXIT ;  /* 0x000000000000094d */ /* 0x006fea0003800000 */
[----:B------:R-:W-:-:S07]  /*34e0*/  MOV R0, UR45 ;  /* 0x0000002d00007c02 */ /* 0x000fce0008000f00 */
.L_x_58:
[----:B-1----:R-:W-:-:S04]  /*34f0*/  SHF.L.U32 R3, R2, 0x1f, RZ ;  /* 0x0000001f02037819 */ /* 0x002fc800000006ff */
[----:B------:R1:W2:Y:S03]  /*3500*/  SYNCS.PHASECHK.TRANS64.TRYWAIT P0, [R0+URZ+0x118], R3 ;  /* 0x00011803000075a7 */ /* 0x0002a600080011ff */
[----:B--2---:R-:W-:Y:S05]  /*3510*/  @!P0 NANOSLEEP.SYNCS 0x989680 ;  /* 0x009896800000895d */ /* 0x004fea0003900000 */
[----:B------:R-:W2:Y:S02]  /*3520*/  @!P0 SYNCS.PHASECHK.TRANS64 P0, [R0+URZ+0x118], R3 ;  /* 0x00011803000085a7 */ /* 0x000ea400080010ff */
[----:B--2---:R-:W-:Y:S05]  /*3530*/  @P0 EXIT ;  /* 0x000000000000094d */ /* 0x004fea0003800000 */
[----:B------:R-:W-:Y:S05]  /*3540*/  BRA `(.L_x_58) ;  /* 0xfffffffc00e87947 */ /* 0x000fea000383ffff */
.L_x_54:
[----:B------:R-:W-:Y:S05]  /*3550*/  BRA.U UP4, `(.L_x_59) ;  /* 0x0000000d04807547 */ /* 0x000fea000b800000 */
[----:B------:R-:W-:Y:S01]  /*3560*/  UMOV UR4, 0x40 ;  /* 0x0000004000047882 */ /* 0x000fe20000000000 */
[----:B------:R-:W-:Y:S01]  /*3570*/  NOP ;  /* 0x0000000000007918 */ /* 0x000fe20000000000 */
[----:B------:R-:W-:Y:S01]  /*3580*/  ULEA UR4, UR45, UR4, 0x18 ;  /* 0x000000042d047291 */ /* 0x000fe2000f8ec0ff */
[----:B------:R-:W-:Y:S02]  /*3590*/  UMOV UR5, 0x400 ;  /* 0x0000040000057882 */ /* 0x000fe40000000000 */
[----:B------:R-:W-:-:S06]  /*35a0*/  ULEA UR45, UR45, UR5, 0x18 ;  /* 0x000000052d2d7291 */ /* 0x000fcc000f8ec0ff */
[----:B------:R-:W2:Y:S02]  /*35b0*/  LDS.U8 R2, [UR4+0x1c] ;  /* 0x00001c04ff027984 */ /* 0x000ea40008000000 */
[----:B--2---:R-:W-:-:S13]  /*35c0*/  ISETP.NE.AND P0, PT, R2, RZ, PT ;  /* 0x000000ff0200720c */ /* 0x004fda0003f05270 */
[----:B------:R-:W-:Y:S05]  /*35d0*/  @P0 BRA `(.L_x_60) ;  /* 0x0000000000580947 */ /* 0x000fea0003800000 */
[----:B------:R-:W-:-:S13]  /*35e0*/  ELECT P0, URZ, PT ;  /* 0x0000000000ff782f */ /* 0x000fda0003800000 */
[----:B------:R-:W-:Y:S05]  /*35f0*/  @!P0 BRA `(.L_x_61) ;  /* 0x0000000000608947 */ /* 0x000fea0003800000 */
[----:B------:R-:W-:Y:S01]  /*3600*/  UMOV UR5, 0x10 ;  /* 0x0000001000057882 */ /* 0x000fe20000000000 */
[----:B------:R-:W-:Y:S01]  /*3610*/  HFMA2 R2, -RZ, RZ, 0, 5.9604644775390625e-08 ;  /* 0x00000001ff027431 */ /* 0x000fe200000001ff */
[----:B------:R-:W-:-:S03]  /*3620*/  MOV R3, 0xffff ;  /* 0x0000ffff00037802 */ /* 0x000fc60000000f00 */
[----:B------:R-:W-:Y:S04]  /*3630*/  DEPBAR.LE SB2, 0x36 ;  /* 0x0000ad800000791a */ /* 0x000fe80000000000 */
[----:B------:R-:W2:Y:S02]  /*3640*/  UTCATOMSWS.FIND_AND_SET.ALIGN UP0, UR5, UR5 ;  /* 0x00000005000575e3 */ /* 0x000ea40008000800 */
[----:B--2---:R-:W-:Y:S01]  /*3650*/  MOV R4, UR5 ;  /* 0x0000000500047c02 */ /* 0x004fe20008000f00 */
[----:B------:R-:W-:Y:S06]  /*3660*/  BRA.U UP0, `(.L_x_62) ;  /* 0x0000000100187547 */ /* 0x000fec000b800000 */
.L_x_63:
[----:B------:R-:W-:Y:S05]  /*3670*/  NANOSLEEP 0x64 ;  /* 0x000000640000795d */ /* 0x000fea0003800000 */
[----:B------:R-:W-:-:S05]  /*3680*/  UMOV UR5, 0x10 ;  /* 0x0000001000057882 */ /* 0x000fca0000000000 */
[----:B------:R-:W-:Y:S04]  /*3690*/  DEPBAR.LE SB2, 0x36 ;  /* 0x0000ad800000791a */ /* 0x000fe80000000000 */
[----:B------:R-:W2:Y:S02]  /*36a0*/  UTCATOMSWS.FIND_AND_SET.ALIGN UP0, UR5, UR5 ;  /* 0x00000005000575e3 */ /* 0x000ea40008000800 */
[----:B--2---:R-:W-:Y:S01]  /*36b0*/  MOV R4, UR5 ;  /* 0x0000000500047c02 */ /* 0x004fe20008000f00 */
[----:B------:R-:W-:Y:S05]  /*36c0*/  BRA.U !UP0, `(.L_x_63) ;  /* 0xfffffffd08e87547 */ /* 0x000fea000b83ffff */
.L_x_62:
[-C--:B------:R-:W-:Y:S02]  /*36d0*/  SHF.L.U32 R3, R3, R4.reuse, RZ ;  /* 0x0000000403037219 */ /* 0x080fe400000006ff */
[----:B------:R-:W-:Y:S01]  /*36e0*/  SHF.L.U32 R2, R2, R4, RZ ;  /* 0x0000000402027219 */ /* 0x000fe200000006ff */
[----:B------:R-:W-:Y:S02]  /*36f0*/  IMAD.SHL.U32 R4, R4, 0x20, RZ ;  /* 0x0000002004047824 */ /* 0x000fe400078e00ff */
[----:B------:R2:W-:Y:S04]  /*3700*/  ATOMS.OR RZ, [UR4+0x14], R3 ;  /* 0x00001403ffff798c */ /* 0x0005e8000b000004 */
[----:B------:R2:W-:Y:S04]  /*3710*/  ATOMS.OR RZ, [UR4+0x18], R2 ;  /* 0x00001802ffff798c */ /* 0x0005e8000b000004 */
[----:B------:R2:W-:Y:S01]  /*3720*/  STS [UR45+0x160], R4 ;  /* 0x00016004ff007988 */ /* 0x0005e2000800082d */
[----:B------:R-:W-:Y:S05]  /*3730*/  BRA `(.L_x_61) ;  /* 0x0000000000107947 */ /* 0x000fea0003800000 */
.L_x_60:
[----:B------:R-:W-:-:S05]  /*3740*/  MOV R2, 0xffffffff ;  /* 0xffffffff00027802 */ /* 0x000fca0000000f00 */
[----:B------:R2:W-:Y:S02]  /*3750*/  STS [UR45+0x160], R2 ;  /* 0x00016002ff007988 */ /* 0x0005e4000800082d */
[----:B--2---:R-:W-:Y:S02]  /*3760*/  MOV R2, 0x3780 ;  /* 0x0000378000027802 */ /* 0x004fe40000000f00 */
[----:B-1---5:R-:W-:Y:S05]  /*3770*/  CALL.REL.NOINC `($__internal_1_$__cuda_sm10x_tcgen05_guardrail_trap_phase_invalid_during_alloc) ;  /* 0x0000005000b07944 */ /* 0x022fea0003c00000 */
.L_x_61:
[----:B------:R-:W-:Y:S05]  /*3780*/  WARPSYNC.ALL ;  /* 0x0000000000007948 */ /* 0x000fea0003800000 */
[----:B------:R-:W3:Y:S01]  /*3790*/  S2UR UR7, SR_CgaCtaId ;  /* 0x00000000000779c3 */ /* 0x000ee20000008800 */
[----:B------:R-:W-:Y:S01]  /*37a0*/  UMOV UR4, 0x400 ;  /* 0x0000040000047882 */ /* 0x000fe20000000000 */
[----:B------:R-:W-:-:S06]  /*37b0*/  NOP ;  /* 0x0000000000007918 */ /* 0x000fcc0000000000 */
[----:B------:R-:W-:Y:S06]  /*37c0*/  BAR.ARV 0x6, 0xa0 ;  /* 0x0182800000007b1d */ /* 0x000fec0000002000 */
[----:B------:R-:W4:Y:S01]  /*37d0*/  LDCU UR5, c[0x0][0x390] ;  /* 0x00007200ff0577ac */ /* 0x000f220008000800 */
[----:B------:R-:W-:Y:S01]  /*37e0*/  LOP3.LUT R0, R0, 0xffff, RZ, 0xc0, !PT ;  /* 0x0000ffff00007812 */ /* 0x000fe200078ec0ff */
[----:B------:R-:W-:Y:S02]  /*37f0*/  IMAD.MOV.U32 R11, RZ, RZ, 0x1 ;  /* 0x00000001ff0b7424 */ /* 0x000fe400078e00ff */
[----:B------:R-:W-:Y:S01]  /*3800*/  IMAD.MOV.U32 R10, RZ, RZ, RZ ;  /* 0x000000ffff0a7224 */ /* 0x000fe200078e00ff */
[----:B------:R-:W-:Y:S01]  /*3810*/  R2UR UR10, R0 ;  /* 0x00000000000a72ca */ /* 0x000fe200000e0000 */
[----:B------:R-:W-:Y:S01]  /*3820*/  IMAD.MOV.U32 R8, RZ, RZ, RZ ;  /* 0x000000ffff087224 */ /* 0x000fe200078e00ff */
[----:B------:R-:W-:Y:S01]  /*3830*/  UMOV UR17, URZ ;  /* 0x000000ff00117c82 */ /* 0x000fe20008000000 */
[----:B------:R-:W-:Y:S01]  /*3840*/  UMOV UR16, URZ ;  /* 0x000000ff00107c82 */ /* 0x000fe20008000000 */
[----:B------:R-:W-:Y:S01]  /*3850*/  UMOV UR26, 0x0 ;  /* 0x00000000001a7882 */ /* 0x000fe20000000000 */
[----:B---3--:R-:W-:Y:S01]  /*3860*/  ULEA UR7, UR7, UR4, 0x18 ;  /* 0x0000000407077291 */ /* 0x008fe2000f8ec0ff */
[----:B------:R-:W3:Y:S03]  /*3870*/  LDCU UR4, c[0x0][0x390] ;  /* 0x00007200ff0477ac */ /* 0x000ee60008000800 */
[----:B------:R-:W-:-:S02]  /*3880*/  UIADD3 UR19, UPT, UPT, UR7, 0x3400, URZ ;  /* 0x0000340007137890 */ /* 0x000fc4000fffe0ff */
[----:B----4-:R-:W-:-:S03]  /*3890*/  UIADD3 UR5, UPT, UPT, UR5, 0x3f, URZ ;  /* 0x0000003f05057890 */ /* 0x010fc6000fffe0ff */
[----:B--2---:R-:W2:Y:S01]  /*38a0*/  LDS R2, [UR7+0x160] ;  /* 0x00016007ff027984 */ /* 0x004ea20008000800 */
[----:B------:R-:W-:Y:S02]  /*38b0*/  UIADD3 UR18, UPT, UPT, UR7, 0x1d400, URZ ;  /* 0x0001d40007127890 */ /* 0x000fe4000fffe0ff */
[----:B------:R-:W-:Y:S02]  /*38c0*/  USHF.R.S32.HI UR6, URZ, 0x1f, UR5 ;  /* 0x0000001fff067899 */ /* 0x000fe40008011405 */
[----:B------:R-:W-:Y:S02]  /*38d0*/  USHF.R.U32.HI UR19, URZ, 0x4, UR19 ;  /* 0x00000004ff137899 */ /* 0x000fe40008011613 */
[----:B------:R-:W-:Y:S02]  /*38e0*/  ULEA.HI UR6, UR6, UR5, URZ, 0x6 ;  /* 0x0000000506067291 */ /* 0x000fe4000f8f30ff */
[----:B------:R-:W-:Y:S02]  /*38f0*/  UIADD3 UR5, UPT, UPT, UR7, 0x118, URZ ;  /* 0x0000011807057890 */ /* 0x000fe4000fffe0ff */
[----:B------:R-:W-:-:S02]  /*3900*/  USHF.R.S32.HI UR6, URZ, 0x6, UR6 ;  /* 0x00000006ff067899 */ /* 0x000fc40008011406 */
[----:B------:R-:W-:Y:S02]  /*3910*/  USHF.R.U32.HI UR18, URZ, 0x4, UR18 ;  /* 0x00000004ff127899 */ /* 0x000fe40008011612 */
[----:B------:R-:W-:Y:S01]  /*3920*/  UISETP.LT.AND UP0, UPT, UR6, 0x1, UPT ;  /* 0x000000010600788c */ /* 0x000fe2000bf01270 */
[----:B------:R-:W-:Y:S01]  /*3930*/  UMOV UR27, 0x4118010 ;  /* 0x04118010001b7882 */ /* 0x000fe20000000000 */
[----:B------:R-:W-:Y:S02]  /*3940*/  UPRMT UR5, URZ, 0x654, UR5 ;  /* 0x00000654ff057896 */ /* 0x000fe40008000005 */
[----:B------:R-:W-:Y:S02]  /*3950*/  USEL UR11, UR6, 0x1, !UP0 ;  /* 0x00000001060b7887 */ /* 0x000fe4000c000000 */
[----:B------:R-:W-:Y:S02]  /*3960*/  ULOP3.LUT UR19, UR19, 0x3fff, URZ, 0xc0, !UPT ;  /* 0x00003fff13137892 */ /* 0x000fe4000f8ec0ff */
[----:B------:R-:W-:-:S02]  /*3970*/  ULOP3.LUT UR18, UR18, 0x3fff, URZ, 0xc0, !UPT ;  /* 0x00003fff12127892 */ /* 0x000fc4000f8ec0ff */
[----:B------:R-:W-:Y:S02]  /*3980*/  UIADD3 UR11, UPT, UPT, -UR11, URZ, URZ ;  /* 0x000000ff0b0b7290 */ /* 0x000fe4000fffe1ff */
[----:B---3--:R-:W-:Y:S01]  /*3990*/  UISETP.GE.AND UP3, UPT, UR4, 0x1, UPT ;  /* 0x000000010400788c */ /* 0x008fe2000bf66270 */
[----:B------:R-:W-:Y:S01]  /*39a0*/  UMOV UR24, 0x0 ;  /* 0x0000000000187882 */ /* 0x000fe20000000000 */
[----:B------:R-:W-:Y:S01]  /*39b0*/  UMOV UR25, 0x4118010 ;  /* 0x0411801000197882 */ /* 0x000fe20000000000 */
[----:B------:R-:W-:Y:S01]  /*39c0*/  UMOV UR22, 0x0 ;  /* 0x0000000000167882 */ /* 0x000fe20000000000 */
[----:B------:R-:W-:Y:S01]  /*39d0*/  UMOV UR23, 0x4118010 ;  /* 0x0411801000177882 */ /* 0x000fe20000000000 */
[----:B------:R-:W-:Y:S01]  /*39e0*/  UMOV UR20, 0x0 ;  /* 0x0000000000147882 */ /* 0x000fe20000000000 */
[----:B------:R-:W-:Y:S01]  /*39f0*/  UMOV UR21, 0x4118010 ;  /* 0x0411801000157882 */ /* 0x000fe20000000000 */
[C---:B--2---:R-:W-:Y:S01]  /*3a00*/  VIADD R5, R2.reuse, 0x40 ;  /* 0x0000004002057836 */ /* 0x044fe20000000000 */
[----:B------:R-:W-:-:S04]  /*3a10*/  LOP3.LUT R4, R2, 0xffff, RZ, 0xc0, !PT ;  /* 0x0000ffff02047812 */ /* 0x000fc800078ec0ff */
[----:B------:R-:W-:-:S05]  /*3a20*/  LOP3.LUT R5, R5, 0xffff, RZ, 0xc0, !PT ;  /* 0x0000ffff05057812 */ /* 0x000fca00078ec0ff */
[----:B------:R2:W-:Y:S02]  /*3a30*/  STL.64 [R1], R4 ;  /* 0x0000000401007387 */ /* 0x0005e40000100a00 */
.L_x_70:
[----:B--2---:R-:W-:-:S04]  /*3a40*/  SHF.L.U32 R3, R10, 0x1f, RZ ;  /* 0x0000001f0a037819 */ /* 0x004fc800000006ff */
[----:B---3--:R-:W3:Y:S02]  /*3a50*/  SYNCS.PHASECHK.TRANS64.TRYWAIT P0, [UR7+0x110], R3 ;  /* 0x00011003ff0075a7 */ /* 0x008ee40008001107 */
[----:B---3--:R-:W-:Y:S05]  /*3a60*/  @!P0 BRA `(.L_x_64) ;  /* 0x00000048008c8947 */ /* 0x008fea0003800000 */
.L_x_157:
[----:B--2---:R-:W2:Y:S01]  /*3a70*/  LDS.128 R4, [UR7+0x150] ;  /* 0x00015007ff047984 */ /* 0x004ea20008000c00 */
[----:B------:R-:W-:Y:S01]  /*3a80*/  ULEA UR9, UR17, UR7, 0x3 ;  /* 0x0000000711097291 */ /* 0x000fe2000f8e18ff */
[----:B---3--:R-:W-:Y:S01]  /*3a90*/  SHF.L.U32 R3, R11, 0x1f, RZ ;  /* 0x0000001f0b037819 */ /* 0x008fe200000006ff */
[----:B------:R-:W-:Y:S01]  /*3aa0*/  @!PT LDS RZ, [RZ] ;  /* 0x00000000fffff984 */ /* 0x000fe20000000800 */
[----:B------:R-:W-:Y:S01]  /*3ab0*/  @!PT LDS RZ, [RZ] ;  /* 0x00000000fffff984 */ /* 0x000fe20000000800 */
[----:B------:R-:W-:Y:S01]  /*3ac0*/  @!PT LDS RZ, [RZ] ;  /* 0x00000000fffff984 */ /* 0x000fe20000000800 */
[----:B------:R-:W-:Y:S01]  /*3ad0*/  @!PT LDS RZ, [RZ] ;  /* 0x00000000fffff984 */ /* 0x000fe20000000800 */
[----:B------:R3:W-:Y:S06]  /*3ae0*/  MEMBAR.ALL.CTA ;  /* 0x0000000000007992 */ /* 0x0007ec0000008000 */
[----:B---3--:R-:W3:Y:S02]  /*3af0*/  FENCE.VIEW.ASYNC.S ;  /* 0x00000000000073c6 */ /* 0x008ee40000000000 */
[----:B---3--:R-:W-:Y:S01]  /*3b00*/  SYNCS.ARRIVE.TRANS64.RED.A1T0 RZ, [UR5], RZ ;  /* 0x000000ffffff79a7 */ /* 0x008fe20008100405 */
[----:B------:R-:W3:Y:S02]  /*3b10*/  SYNCS.PHASECHK.TRANS64.TRYWAIT P0, [UR9+0x130], R3 ;  /* 0x00013003ff0075a7 */ /* 0x000ee40008001109 */
[----:B--23--:R-:W-:Y:S05]  /*3b20*/  @!P0 BRA `(.L_x_65) ;  /* 0x0000004800748947 */ /* 0x00cfea0003800000 */
.L_x_159:
[----:B------:R-:W-:Y:S05]  /*3b30*/  BRA.U !UP3, `(.L_x_66) ;  /* 0x000000010bf47547 */ /* 0x000fea000b800000 */
[----:B--2---:R-:W-:Y:S01]  /*3b40*/  IMAD.U32 R0, RZ, RZ, UR17 ;  /* 0x00000011ff007e24 */ /* 0x004fe2000f8e00ff */
[----:B------:R-:W-:-:S04]  /*3b50*/  ULEA UR4, UR16, UR7, 0x3 ;  /* 0x0000000710047291 */ /* 0x000fc8000f8e18ff */
[----:B------:R-:W-:Y:S02]  /*3b60*/  LEA R3, R0, R1, 0x2 ;  /* 0x0000000100037211 */ /* 0x000fe400078e10ff */
[----:B------:R-:W-:-:S04]  /*3b70*/  SHF.L.U32 R0, R8, 0x1f, RZ ;  /* 0x0000001f08007819 */ /* 0x000fc800000006ff */
[----:B------:R-:W5:Y:S01]  /*3b80*/  LDL R3, [R3] ;  /* 0x0000000003037983 */ /* 0x000f620000100800 */
[----:B------:R2:W3:Y:S01]  /*3b90*/  SYNCS.PHASECHK.TRANS64.TRYWAIT P2, [UR4], R0 ;  /* 0x00000000ff0075a7 */ /* 0x0004e20008041104 */
[----:B------:R-:W-:Y:S01]  /*3ba0*/  UPLOP3.LUT UP4, UPT, UPT, UPT, UPT, 0x40, 0x4 ;  /* 0x000000000004789c */ /* 0x000fe20003f8e870 */
[----:B------:R-:W-:Y:S01]  /*3bb0*/  UMOV UR15, UR11 ;  /* 0x0000000b000f7c82 */ /* 0x000fe20008000000 */
[----:B------:R-:W-:Y:S01]  /*3bc0*/  UMOV UR14, UR6 ;  /* 0x00000006000e7c82 */ /* 0x000fe20008000000 */
[----:B------:R-:W-:-:S08]  /*3bd0*/  UMOV UR13, UR16 ;  /* 0x00000010000d7c82 */ /* 0x000fd00008000000 */
.L_x_69:
[----:B------:R-:W-:Y:S02]  /*3be0*/  UIADD3 UR15, UPT, UPT, UR15, 0x1, URZ ;  /* 0x000000010f0f7890 */ /* 0x000fe4000fffe0ff */
[----:B----4-:R-:W-:Y:S02]  /*3bf0*/  ULEA UR8, UR13, UR7, 0x3 ;  /* 0x000000070d087291 */ /* 0x010fe4000f8e18ff */
[----:B------:R-:W-:Y:S01]  /*3c00*/  UISETP.NE.AND UP0, UPT, UR15, URZ, UPT ;  /* 0x000000ff0f00728c */ /* 0x000fe2000bf05270 */
[----:B--23--:R-:W-:Y:S10]  /*3c10*/  @P2 BRA `(.L_x_67) ;  /* 0x00000000000c2947 */ /* 0x00cff40003800000 */
[----:B------:R-:W-:Y:S04]  /*3c20*/  SHF.L.U32 R9, R8, 0x1f, RZ ;  /* 0x0000001f08097819 */ /* 0x000fe800000006ff */
[----:B------:R-:W3:Y:S02]  /*3c30*/  SYNCS.PHASECHK.TRANS64.TRYWAIT P0, [UR8], R9 ;  /* 0x00000009ff0075a7 */ /* 0x000ee40008001108 */
[----:B---3--:R-:W-:Y:S05]  /*3c40*/  @!P0 BRA `(.L_x_68) ;  /* 0x0000004800448947 */ /* 0x008fea0003800000 */
.L_x_67:
[----:B------:R-:W-:Y:S01]  /*3c50*/  UISETP.NE.AND UP1, UPT, UR14, 0x1, UPT ;  /* 0x000000010e00788c */ /* 0x000fe2000bf25270 */
[----:B------:R-:W-:Y:S01]  /*3c60*/  PLOP3.LUT P2, PT, PT, PT, PT, 0x80, 0x8 ;  /* 0x000000000008781c */ /* 0x000fe20003f4f070 */
[----:B------:R-:W-:Y:S01]  /*3c70*/  UIADD3 UR16, UPT, UPT, UR13, 0x1, URZ ;  /* 0x000000010d107890 */ /* 0x000fe2000fffe0ff */
[----:B------:R-:W-:Y:S03]  /*3c80*/  ELECT P1, URZ, PT ;  /* 0x0000000000ff782f */ /* 0x000fe60003820000 */
[----:B------:R-:W-:Y:S01]  /*3c90*/  UISETP.NE.AND UP2, UPT, UR16, 0xd, UPT ;  /* 0x0000000d1000788c */ /* 0x000fe2000bf45270 */
[----:B------:R-:W-:Y:S01]  /*3ca0*/  PLOP3.LUT P0, PT, PT, PT, UP1, 0x80, 0x8 ;  /* 0x000000000008781c */ /* 0x000fe20003f0f018 */
[----:B------:R-:W-:Y:S02]  /*3cb0*/  ULEA UR28, UR13, UR19, 0x9 ;  /* 0x000000130d1c7291 */ /* 0x000fe4000f8e48ff */
[----:B------:R-:W-:Y:S02]  /*3cc0*/  USEL UR12, URZ, 0x1, UP2 ;  /* 0x00000001ff0c7887 */ /* 0x000fe40009000000 */
[----:B------:R-:W-:Y:S02]  /*3cd0*/  USEL UR16, UR16, URZ, UP2 ;  /* 0x000000ff10107287 */ /* 0x000fe40009000000 */
[----:B------:R-:W-:Y:S02]  /*3ce0*/  ULEA UR30, UR13, UR18, 0x9 ;  /* 0x000000120d1e7291 */ /* 0x000fe4000f8e48ff */
[----:B------:R-:W-:Y:S01]  /*3cf0*/  @UP1 ULEA UR4, UR16, UR7, 0x3 ;  /* 0x0000000710041291 */ /* 0x000fe2000f8e18ff */
[----:B------:R-:W-:Y:S01]  /*3d00*/  LOP3.LUT R8, R8, UR12, RZ, 0x3c, !PT ;  /* 0x0000000c08087c12 */ /* 0x000fe2000f8e3cff */
[----:B------:R-:W-:Y:S02]  /*3d10*/  UIADD3 UR38, UPT, UPT, UR28, 0x80, URZ ;  /* 0x000000801c267890 */ /* 0x000fe4000fffe0ff */
[----:B------:R-:W-:Y:S01]  /*3d20*/  UIADD3 UR36, UPT, UPT, UR30, 0x80, URZ ;  /* 0x000000801e247890 */ /* 0x000fe2000fffe0ff */
[----:B--2---:R-:W-:Y:S01]  /*3d30*/  @P0 SHF.L.U32 R0, R8, 0x1f, RZ ;  /* 0x0000001f08000819 */ /* 0x004fe200000006ff */
[----:B------:R-:W-:Y:S02]  /*3d40*/  UIADD3 UR34, UPT, UPT, UR28, 0x100, URZ ;  /* 0x000001001c227890 */ /* 0x000fe4000fffe0ff */
[----:B------:R-:W-:Y:S01]  /*3d50*/  UIADD3 UR32, UPT, UPT, UR30, 0x100, URZ ;  /* 0x000001001e207890 */ /* 0x000fe2000fffe0ff */
[----:B------:R4:W2:Y:S01]  /*3d60*/  @P0 SYNCS.PHASECHK.TRANS64.TRYWAIT P2, [UR4], R0 ;  /* 0x00000000ff0005a7 */ /* 0x0008a20008041104 */
[----:B------:R-:W-:Y:S02]  /*3d70*/  ELECT P0, URZ, PT ;  /* 0x0000000000ff782f */ /* 0x000fe40003800000 */
[C---:B-----5:R-:W-:Y:S01]  /*3d80*/  @P1 R2UR.BROADCAST UR4, R3.reuse ;  /* 0x00000000030412ca */ /* 0x060fe200008e0000 */
[----:B------:R-:W-:Y:S10]  /*3d90*/  UIADD3 UR8, UPT, UPT, UR8, 0x68, URZ ;  /* 0x0000006808087890 */ /* 0x000ff4000fffe0ff */
[C---:B------:R-:W-:Y:S02]  /*3da0*/  @P0 R2UR.BROADCAST UR12, R3.reuse ;  /* 0x00000000030c02ca */ /* 0x040fe400008e0000 */
[----:B------:R-:W-:Y:S01]  /*3db0*/  ELECT P0, URZ, PT ;  /* 0x0000000000ff782f */ /* 0x000fe20003800000 */
[----:B------:R-:W-:Y:S01]  /*3dc0*/  UIADD3 UR14, UPT, UPT, UR14, -0x1, URZ ;  /* 0xffffffff0e0e7890 */ /* 0x000fe2000fffe0ff */
[----:B------:R-:W-:Y:S01]  /*3dd0*/  UMOV UR29, 0x40004040 ;  /* 0x40004040001d7882 */ /* 0x000fe20000000000 */
[----:B------:R-:W-:Y:S01]  /*3de0*/  UMOV UR31, 0x40004040 ;  /* 0x40004040001f7882 */ /* 0x000fe20000000000 */
[----:B------:R-:W-:Y:S01]  /*3df0*/  UMOV UR39, 0x40004040 ;  /* 0x4000404000277882 */ /* 0x000fe20000000000 */
[----:B------:R-:W-:Y:S01]  /*3e00*/  UMOV UR37, 0x40004040 ;  /* 0x4000404000257882 */ /* 0x000fe20000000000 */
[----:B------:R-:W-:Y:S01]  /*3e10*/  UMOV UR35, 0x40004040 ;  /* 0x4000404000237882 */ /* 0x000fe20000000000 */
[----:B------:R-:W-:Y:S01]  /*3e20*/  UMOV UR33, 0x40004040 ;  /* 0x4000404000217882 */ /* 0x000fe20000000000 */
[----:B------:R3:W-:Y:S01]  /*3e30*/  UTCHMMA gdesc[UR28], gdesc[UR30], tmem[UR4], tmem[UR26], idesc[UR27], UP4 ;  /* 0x00ff1a1e1c0075ea */ /* 0x0007e2000a000004 */
[----:B------:R-:W-:Y:S02]  /*3e40*/  UPLOP3.LUT UP4, UPT, UPT, UPT, UPT, 0x80, 0x8 ;  /* 0x000000000008789c */ /* 0x000fe40003f8f070 */
[----:B------:R1:W-:Y:S01]  /*3e50*/  UTCHMMA gdesc[UR38], gdesc[UR36], tmem[UR12], tmem[UR24], idesc[UR25], UPT ;  /* 0x00ff1824260075ea */ /* 0x0003e2000b80000c */
[----:B------:R-:W-:Y:S01]  /*3e60*/  UMOV UR13, UR16 ;  /* 0x00000010000d7c82 */ /* 0x000fe20008000000 */
[----:B---3--:R-:W-:Y:S01]  /*3e70*/  UIADD3 UR28, UPT, UPT, UR28, 0x180, URZ ;  /* 0x000001801c1c7890 */ /* 0x008fe2000fffe0ff */
[C---:B------:R-:W-:Y:S02]  /*3e80*/  @P0 R2UR.BROADCAST UR4, R3.reuse ;  /* 0x00000000030402ca */ /* 0x040fe400008e0000 */
[----:B------:R-:W-:Y:S11]  /*3e90*/  ELECT P0, URZ, PT ;  /* 0x0000000000ff782f */ /* 0x000ff60003800000 */
[----:B------:R-:W-:Y:S02]  /*3ea0*/  @!UPT UIADD3 URZ, UPT, UPT, URZ, URZ, URZ ;  /* 0x000000fffffff290 */ /* 0x000fe4000fffe0ff */
[----:B-1----:R-:W-:Y:S01]  /*3eb0*/  @P0 R2UR.BROADCAST UR12, R3 ;  /* 0x00000000030c02ca */ /* 0x002fe200008e0000 */
[----:B------:R-:W-:Y:S01]  /*3ec0*/  UIADD3 UR30, UPT, UPT, UR30, 0x180, URZ ;  /* 0x000001801e1e7890 */ /* 0x000fe2000fffe0ff */
[----:B------:R4:W-:Y:S11]  /*3ed0*/  UTCHMMA gdesc[UR34], gdesc[UR32], tmem[UR4], tmem[UR22], idesc[UR23], UPT ;  /* 0x00ff1620220075ea */ /* 0x0009f6000b800004 */
[----:B------:R4:W-:Y:S01]  /*3ee0*/  UTCHMMA gdesc[UR28], gdesc[UR30], tmem[UR12], tmem[UR20], idesc[UR21], UPT ;  /* 0x00ff141e1c0075ea */ /* 0x0009e2000b80000c */
[----:B------:R4:W-:Y:S01]  /*3ef0*/  UTCBAR.MULTICAST [UR8], URZ, UR10 ;  /* 0x000000ff080073e9 */ /* 0x0009e2000800080a */
[----:B------:R-:W-:Y:S05]  /*3f00*/  BRA.U UP0, `(.L_x_69) ;  /* 0xfffffffd00347547 */ /* 0x000fea000b83ffff */
.L_x_66:
[----:B------:R-:W-:Y:S01]  /*3f10*/  UIADD3 UR17, UPT, UPT, UR17, 0x1, URZ ;  /* 0x0000000111117890 */ /* 0x000fe2000fffe0ff */
[----:B------:R-:W-:Y:S01]  /*3f20*/  LOP3.LUT P0, RZ, R6, 0x1, RZ, 0xc0, !PT ;  /* 0x0000000106ff7812 */ /* 0x000fe2000780c0ff */
[----:B------:R-:W-:Y:S01]  /*3f30*/  UIADD3 UR9, UPT, UPT, UR9, 0x120, URZ ;  /* 0x0000012009097890 */ /* 0x000fe2000fffe0ff */
[----:B------:R-:W-:Y:S01]  /*3f40*/  LOP3.LUT R10, R10, 0x1, RZ, 0x3c, !PT ;  /* 0x000000010a0a7812 */ /* 0x000fe200078e3cff */
[----:B------:R-:W-:-:S04]  /*3f50*/  UISETP.NE.AND UP0, UPT, UR17, 0x2, UPT ;  /* 0x000000021100788c */ /* 0x000fc8000bf05270 */
[----:B----4-:R-:W-:Y:S02]  /*3f60*/  USEL UR4, URZ, 0x1, UP0 ;  /* 0x00000001ff047887 */ /* 0x010fe40008000000 */
[----:B------:R-:W-:Y:S01]  /*3f70*/  USEL UR17, UR17, URZ, UP0 ;  /* 0x000000ff11117287 */ /* 0x000fe20008000000 */
[----:B------:R3:W-:Y:S03]  /*3f80*/  UTCBAR [UR9], URZ ;  /* 0x000000ff090073e9 */ /* 0x0007e600080000ff */
[----:B------:R-:W-:Y:S01]  /*3f90*/  LOP3.LUT R11, R11, UR4, RZ, 0x3c, !PT ;  /* 0x000000040b0b7c12 */ /* 0x000fe2000f8e3cff */
[----:B------:R-:W-:Y:S07]  /*3fa0*/  @P0 BRA `(.L_x_70) ;  /* 0xfffffff800a40947 */ /* 0x000fee000383ffff */
[----:B------:R-:W4:Y:S01]  /*3fb0*/  S2UR UR4, SR_CgaCtaId ;  /* 0x00000000000479c3 */ /* 0x000f220000008800 */
[----:B------:R-:W-:Y:S01]  /*3fc0*/  ELECT P0, URZ, PT ;  /* 0x0000000000ff782f */ /* 0x000fe20003800000 */
[----:B--2---:R-:W-:Y:S01]  /*3fd0*/  IMAD.MOV.U32 R0, RZ, RZ, 0x1 ;  /* 0x00000001ff007424 */ /* 0x004fe200078e00ff */
[----:B------:R-:W-:Y:S01]  /*3fe0*/  UIADD3 UR7, UPT, UPT, UR7, 0x130, URZ ;  /* 0x0000013007077890 */ /* 0x000fe2000fffe0ff */
[----:B------:R-:W-:Y:S01]  /*3ff0*/  SHF.L.U32 R3, R11, 0x1f, RZ ;  /* 0x0000001f0b037819 */ /* 0x000fe200000006ff */
[----:B------:R-:W-:-:S03]  /*4000*/  UMOV UR5, 0x40 ;  /* 0x0000004000057882 */ /* 0x000fc60000000000 */
[----:B------:R-:W-:Y:S01]  /*4010*/  UVIRTCOUNT.DEALLOC.SMPOOL 0x80 ;  /* 0x000000800000784c */ /* 0x000fe20000000000 */
[----:B----4-:R-:W-:Y:S02]  /*4020*/  ULEA UR4, UR4, UR5, 0x18 ;  /* 0x0000000504047291 */ /* 0x010fe4000f8ec0ff */
[----:B------:R-:W-:-:S07]  /*4030*/  ULEA UR5, UR17, UR7, 0x3 ;  /* 0x0000000711057291 */ /* 0x000fce000f8e18ff */
[----:B------:R2:W-:Y:S02]  /*4040*/  @P0 STS.U8 [UR4+0x1c], R0 ;  /* 0x00001c00ff000988 */ /* 0x0005e40008000004 */
[----:B------:R-:W4:Y:S02]  /*4050*/  SYNCS.PHASECHK.TRANS64.TRYWAIT P0, [UR5], R3 ;  /* 0x00000003ff0075a7 */ /* 0x000f240008001105 */
[----:B--2-4-:R-:W-:Y:S05]  /*4060*/  @!P0 BRA `(.L_x_71) ;  /* 0x0000004400548947 */ /* 0x014fea0003800000 */
.L_x_162:
[----:B------:R-:W-:-:S04]  /*4070*/  UIADD3 UR6, UPT, UPT, UR17, 0x1, URZ ;  /* 0x0000000111067890 */ /* 0x000fc8000fffe0ff */
[----:B------:R-:W-:-:S04]  /*4080*/  UISETP.NE.AND UP0, UPT, UR6, 0x2, UPT ;  /* 0x000000020600788c */ /* 0x000fc8000bf05270 */
[----:B------:R-:W-:Y:S02]  /*4090*/  USEL UR5, URZ, 0x1, UP0 ;  /* 0x00000001ff057887 */ /* 0x000fe40008000000 */
[----:B------:R-:W-:-:S04]  /*40a0*/  USEL UR6, UR6, URZ, UP0 ;  /* 0x000000ff06067287 */ /* 0x000fc80008000000 */
[----:B------:R-:W-:Y:S01]  /*40b0*/  ULEA UR6, UR6, UR7, 0x3 ;  /* 0x0000000706067291 */ /* 0x000fe2000f8e18ff */
[----:B--2---:R-:W-:-:S04]  /*40c0*/  LOP3.LUT R3, R11, UR5, RZ, 0x3c, !PT ;  /* 0x000000050b037c12 */ /* 0x004fc8000f8e3cff */
[----:B------:R-:W-:-:S04]  /*40d0*/  SHF.L.U32 R3, R3, 0x1f, RZ ;  /* 0x0000001f03037819 */ /* 0x000fc800000006ff */
[----:B------:R-:W2:Y:S02]  /*40e0*/  SYNCS.PHASECHK.TRANS64.TRYWAIT P0, [UR6], R3 ;  /* 0x00000003ff0075a7 */ /* 0x000ea40008001106 */
[----:B--2---:R-:W-:Y:S05]  /*40f0*/  @!P0 BRA `(.L_x_72) ;  /* 0x0000004400488947 */ /* 0x004fea0003800000 */
.L_x_164:
[----:B------:R-:W-:Y:S01]  /*4100*/  NOP ;  /* 0x0000000000007918 */ /* 0x000fe20000000000 */
[----:B--2---:R-:W2:Y:S01]  /*4110*/  LDS R0, [UR4+0x14] ;  /* 0x00001404ff007984 */ /* 0x004ea20008000800 */
[----:B------:R-:W-:Y:S01]  /*4120*/  LOP3.LUT R2, R2, 0xffff, RZ, 0xc0, !PT ;  /* 0x0000ffff02027812 */ /* 0x000fe200078ec0ff */
[----:B------:R-:W-:Y:S02]  /*4130*/  IMAD.MOV.U32 R3, RZ, RZ, 0xffff ;  /* 0x0000ffffff037424 */ /* 0x000fe400078e00ff */
[----:B------:R-:W-:Y:S01]  /*4140*/  IMAD.MOV.U32 R5, RZ, RZ, 0x1 ;  /* 0x00000001ff057424 */ /* 0x000fe200078e00ff */
[----:B------:R-:W-:-:S04]  /*4150*/  SHF.R.U32.HI R2, RZ, 0x5, R2 ;  /* 0x00000005ff027819 */ /* 0x000fc80000011602 */
[-C--:B------:R-:W-:Y:S02]  /*4160*/  SHF.L.U32 R3, R3, R2.reuse, RZ ;  /* 0x0000000203037219 */ /* 0x080fe400000006ff */
[----:B------:R-:W-:Y:S02]  /*4170*/  SHF.L.U32 R5, R5, R2, RZ ;  /* 0x0000000205057219 */ /* 0x000fe400000006ff */
[----:B--2---:R-:W-:-:S04]  /*4180*/  LOP3.LUT R0, R0, R3, RZ, 0xc0, !PT ;  /* 0x0000000300007212 */ /* 0x004fc800078ec0ff */
[----:B------:R-:W-:-:S13]  /*4190*/  ISETP.NE.AND P0, PT, R0, R3, PT ;  /* 0x000000030000720c */ /* 0x000fda0003f05270 */
[----:B------:R-:W-:Y:S05]  /*41a0*/  @P0 BRA `(.L_x_73) ;  /* 0x00000000005c0947 */ /* 0x000fea0003800000 */
[----:B------:R-:W2:Y:S02]  /*41b0*/  LDS R0, [UR4+0x18] ;  /* 0x00001804ff007984 */ /* 0x000ea40008000800 */
[----:B--2---:R-:W-:-:S04]  /*41c0*/  LOP3.LUT R0, R0, R5, RZ, 0xc0, !PT ;  /* 0x0000000500007212 */ /* 0x004fc800078ec0ff */
[----:B------:R-:W-:-:S13]  /*41d0*/  ISETP.NE.AND P0, PT, R0, R5, PT ;  /* 0x000000050000720c */ /* 0x000fda0003f05270 */
[----:B------:R-:W-:Y:S05]  /*41e0*/  @P0 BRA `(.L_x_74) ;  /* 0x0000000000400947 */ /* 0x000fea0003800000 */
[----:B------:R-:W-:Y:S01]  /*41f0*/  R2UR UR8, R3 ;  /* 0x00000000030872ca */ /* 0x000fe200000e0000 */
[----:B------:R-:W2:Y:S01]  /*4200*/  S2R R2, SR_LANEID ;  /* 0x0000000000027919 */ /* 0x000ea20000000000 */
[----:B------:R-:W-:Y:S01]  /*4210*/  LOP3.LUT R5, RZ, R5, RZ, 0x33, !PT ;  /* 0x00000005ff057212 */ /* 0x000fe200078e33ff */
[----:B------:R-:W-:Y:S02]  /*4220*/  VOTEU.ANY UR7, UPT, PT ;  /* 0x0000000000077886 */ /* 0x000fe400038e0100 */
[----:B------:R-:W-:Y:S01]  /*4230*/  UFLO.U32 UR7, UR7 ;  /* 0x00000007000772bd */ /* 0x000fe200080e0000 */
[----:B------:R-:W4:Y:S07]  /*4240*/  REDUX UR5, R5 ;  /* 0x00000000050573c4 */ /* 0x000f2e0000000000 */
[----:B------:R-:W-:-:S06]  /*4250*/  ULOP3.LUT UR8, URZ, UR8, URZ, 0x33, !UPT ;  /* 0x00000008ff087292 */ /* 0x000fcc000f8e33ff */
[----:B------:R-:W-:-:S04]  /*4260*/  IMAD.U32 R0, RZ, RZ, UR8 ;  /* 0x00000008ff007e24 */ /* 0x000fc8000f8e00ff */
[----:B------:R-:W1:Y:S02]  /*4270*/  REDUX UR6, R0 ;  /* 0x00000000000673c4 */ /* 0x000e640000000000 */
[----:B------:R1:W-:Y:S01]  /*4280*/  UTCATOMSWS.AND URZ, UR8 ;  /* 0x0000000800ff79e3 */ /* 0x0003e20008000000 */
[----:B--2---:R-:W-:Y:S01]  /*4290*/  ISETP.EQ.U32.AND P0, PT, R2, UR7, PT ;  /* 0x0000000702007c0c */ /* 0x004fe2000bf02070 */
[----:B----4-:R-:W-:Y:S02]  /*42a0*/  IMAD.U32 R2, RZ, RZ, UR5 ;  /* 0x00000005ff027e24 */ /* 0x010fe4000f8e00ff */
[----:B-1----:R-:W-:-:S10]  /*42b0*/  IMAD.U32 R3, RZ, RZ, UR6 ;  /* 0x00000006ff037e24 */ /* 0x002fd4000f8e00ff */
[----:B------:R1:W-:Y:S04]  /*42c0*/  @P0 ATOMS.AND RZ, [UR4+0x14], R3 ;  /* 0x00001403ffff098c */ /* 0x0003e8000a800004 */
[----:B------:R1:W-:Y:S01]  /*42d0*/  @P0 ATOMS.AND RZ, [UR4+0x18], R2 ;  /* 0x00001802ffff098c */ /* 0x0003e2000a800004 */
[----:B------:R-:W-:Y:S05]  /*42e0*/  BRA `(.L_x_75) ;  /* 0x0000000000147947 */ /* 0x000fea0003800000 */
.L_x_74:
[----:B------:R-:W-:Y:S02]  /*42f0*/  MOV R2, 0x4310 ;  /* 0x0000431000027802 */ /* 0x000fe40000000f00 */
[----:B-1-3-5:R-:W-:Y:S05]  /*4300*/  CALL.REL.NOINC `($__internal_0_$__cuda_sm10x_tcgen05_guardrail_trap_col_being_dealloced_not_returned_by_alloc) ;  /* 0x0000004400c07944 */ /* 0x02afea0003c00000 */
[----:B------:R-:W-:Y:S05]  /*4310*/  BRA `(.L_x_75) ;  /* 0x0000000000087947 */ /* 0x000fea0003800000 */
.L_x_73:
[----:B------:R-:W-:Y:S02]  /*4320*/  MOV R2, 0x4340 ;  /* 0x0000434000027802 */ /* 0x000fe40000000f00 */
[----:B-1-3-5:R-:W-:Y:S05]  /*4330*/  CALL.REL.NOINC `($__internal_2_$__cuda_sm10x_tcgen05_guardrail_trap_unallocated_columns_being_dealloced) ;  /* 0x0000004400cc7944 */ /* 0x02afea0003c00000 */
.L_x_75:
[----:B------:R-:W-:Y:S01]  /*4340*/  NOP ;  /* 0x0000000000007918 */ /* 0x000fe20000000000 */
[----:B---3--:R-:W-:Y:S05]  /*4350*/  EXIT ;  /* 0x000000000000794d */ /* 0x008fea0003800000 */
.L_x_59:
[----:B------:R-:W2:Y:S01]  /*4360*/  LDC R3, c[0x0][0x384] ;  /* 0x0000e100ff037b82 */ /* 0x000ea20000000800 */
[----:B------:R-:W-:Y:S01]  /*4370*/  UISETP.NE.OR UP6, UPT, UR4, 0x3, !UP6 ;  /* 0x000000030400788c */ /* 0x000fe2000f7c5670 */
[----:B--2---:R-:W-:-:S08]  /*4380*/  IADD3 R3, PT, PT, R3, 0x3f, RZ ;  /* 0x0000003f03037810 */ /* 0x004fd00007ffe0ff */
[----:B------:R-:W-:Y:S05]  /*4390*/  BRA.U UP6, `(.L_x_76) ;  /* 0x0000001106907547 */ /* 0x000fea000b800000 */
[----:B------:R-:W2:Y:S01]  /*43a0*/  LDC R24, c[0x0][0x388] ;  /* 0x0000e200ff187b82 */ /* 0x000ea20000000800 */
[----:B------:R-:W3:Y:S01]  /*43b0*/  LDCU.64 UR6, c[0x0][0x888] ;  /* 0x00011100ff0677ac */ /* 0x000ee20008000a00 */
[----:B------:R-:W-:Y:S01]  /*43c0*/  SHF.R.S32.HI R30, RZ, 0x1f, R3 ;  /* 0x0000001fff1e7819 */ /* 0x000fe20000011403 */
[----:B------:R-:W-:Y:S01]  /*43d0*/  IMAD.MOV.U32 R38, RZ, RZ, 0x1 ;  /* 0x00000001ff267424 */ /* 0x000fe200078e00ff */
[----:B------:R-:W4:Y:S02]  /*43e0*/  LDCU.64 UR4, c[0x0][0x890] ;  /* 0x00011200ff0477ac */ /* 0x000f240008000a00 */
[----:B------:R-:W-:Y:S01]  /*43f0*/  LEA.HI R30, R30, R3, RZ, 0x6 ;  /* 0x000000031e1e7211 */ /* 0x000fe200078f30ff */
[----:B------:R-:W-:Y:S01]  /*4400*/  IMAD.MOV.U32 R29, RZ, RZ, RZ ;  /* 0x000000ffff1d7224 */ /* 0x000fe200078e00ff */
[----:B------:R-:W1:Y:S01]  /*4410*/  LDC R0, c[0x0][0xb30] ;  /* 0x0002cc00ff007b82 */ /* 0x000e620000000800 */
[----:B------:R-:W-:Y:S01]  /*4420*/  UMOV UR15, 0x400 ;  /* 0x00000400000f7882 */ /* 0x000fe20000000000 */
[----:B------:R-:W-:Y:S01]  /*4430*/  IMAD.MOV.U32 R27, RZ, RZ, 0x1000 ;  /* 0x00001000ff1b7424 */ /* 0x000fe200078e00ff */
[----:B------:R-:W-:Y:S01]  /*4440*/  ULEA UR15, UR45, UR15, 0x18 ;  /* 0x0000000f2d0f7291 */ /* 0x000fe2000f8ec0ff */
[----:B------:R-:W-:Y:S01]  /*4450*/  SHF.R.S32.HI R30, RZ, 0x6, R30 ;  /* 0x00000006ff1e7819 */ /* 0x000fe2000001141e */
[----:B------:R-:W-:-:S02]  /*4460*/  USEL UR16, URZ, 0x1, UP5 ;  /* 0x00000001ff107887 */ /* 0x000fc4000a800000 */
[----:B------:R-:W-:Y:S01]  /*4470*/  UIADD3 UR14, UPT, UPT, UR15, 0x118, URZ ;  /* 0x000001180f0e7890 */ /* 0x000fe2000fffe0ff */
[----:B------:R-:W1:Y:S01]  /*4480*/  LDC R25, c[0x0][0x370] ;  /* 0x0000dc00ff197b82 */ /* 0x000e620000000800 */
[----:B------:R-:W-:Y:S02]  /*4490*/  UPLOP3.LUT UP2, UPT, UPT, UPT, UPT, 0x40, 0x4 ;  /* 0x000000000004789c */ /* 0x000fe40003f4e870 */
[----:B---3--:R-:W-:Y:S02]  /*44a0*/  UISETP.NE.U32.AND UP1, UPT, UR6, URZ, UPT ;  /* 0x000000ff0600728c */ /* 0x008fe4000bf25070 */
[----:B------:R-:W-:Y:S02]  /*44b0*/  UPRMT UR14, URZ, 0x654, UR14 ;  /* 0x00000654ff0e7896 */ /* 0x000fe4000800000e */
[----:B------:R-:W-:Y:S01]  /*44c0*/  UISETP.NE.AND.EX UP1, UPT, UR7, URZ, UPT, UP1 ;  /* 0x000000ff0700728c */ /* 0x000fe2000bf25310 */
[----:B------:R-:W3:Y:S01]  /*44d0*/  LDC R2, c[0x0][0xb0c] ;  /* 0x0002c300ff027b82 */ /* 0x000ee20000000800 */
[C---:B--2---:R-:W-:Y:S01]  /*44e0*/  R2UR UR7, R24.reuse ;  /* 0x00000000180772ca */ /* 0x044fe200000e0000 */
[----:B----4-:R-:W-:Y:S01]  /*44f0*/  UISETP.NE.U32.AND UP4, UPT, UR4, URZ, UPT ;  /* 0x000000ff0400728c */ /* 0x010fe2000bf85070 */
[----:B------:R-:W-:Y:S01]  /*4500*/  R2UR UR6, R24 ;  /* 0x00000000180672ca */ /* 0x000fe200000e0000 */
[----:B------:R-:W-:-:S02]  /*4510*/  UMOV UR17, URZ ;  /* 0x000000ff00117c82 */ /* 0x000fc40008000000 */
[----:B------:R-:W-:Y:S02]  /*4520*/  UISETP.NE.AND.EX UP4, UPT, UR5, URZ, UPT, UP4 ;  /* 0x000000ff0500728c */ /* 0x000fe4000bf85340 */
[----:B------:R-:W2:Y:S01]  /*4530*/  LDC R18, c[0x0][0xb20] ;  /* 0x0002c800ff127b82 */ /* 0x000ea20000000800 */
[----:B-1----:R-:W-:-:S07]  /*4540*/  ISETP.NE.AND P1, PT, R0, 0x1, PT ;  /* 0x000000010000780c */ /* 0x002fce0003f25270 */
[----:B-----5:R-:W1:Y:S08]  /*4550*/  LDC.64 R32, c[0x0][0x348] ;  /* 0x0000d200ff207b82 */ /* 0x020e700000000a00 */
[----:B------:R-:W4:Y:S08]  /*4560*/  LDC.64 R16, c[0x0][0xb10] ;  /* 0x0002c400ff107b82 */ /* 0x000f300000000a00 */
[----:B------:R-:W1:Y:S08]  /*4570*/  LDC.64 R6, c[0x0][0xb18] ;  /* 0x0002c600ff067b82 */ /* 0x000e700000000a00 */
[----:B------:R-:W1:Y:S08]  /*4580*/  LDC.64 R4, c[0x0][0xb28] ;  /* 0x0002ca00ff047b82 */ /* 0x000e700000000a00 */
[----:B---3--:R-:W1:Y:S02]  /*4590*/  LDC R28, c[0x0][0x374] ;  /* 0x0000dd00ff1c7b82 */ /* 0x008e640000000800 */
.L_x_85:
[----:B------:R-:W-:Y:S02]  /*45a0*/  IABS R14, R30 ;  /* 0x0000001e000e7213 */ /* 0x000fe40000000000 */
[----:B------:R-:W-:Y:S02]  /*45b0*/  SHF.L.U32 R0, R29, 0x1f, RZ ;  /* 0x0000001f1d007819 */ /* 0x000fe400000006ff */
[----:B---3--:R-:W3:Y:S01]  /*45c0*/  I2F.RP R9, R14 ;  /* 0x0000000e00097306 */ /* 0x008ee20000209400 */
[----:B------:R-:W-:Y:S01]  /*45d0*/  IABS R10, R24 ;  /* 0x00000018000a7213 */ /* 0x000fe20000000000 */
[----:B------:R-:W5:Y:S01]  /*45e0*/  SYNCS.PHASECHK.TRANS64.TRYWAIT P2, [UR15+0x110], R0 ;  /* 0x00011000ff0075a7 */ /* 0x000f62000804110f */
[----:B------:R-:W-:Y:S02]  /*45f0*/  IABS R12, R30 ;  /* 0x0000001e000c7213 */ /* 0x000fe40000000000 */
[----:B------:R-:W-:Y:S05]  /*4600*/  ISETP.NE.AND P3, PT, R30, RZ, PT ;  /* 0x000000ff1e00720c */ /* 0x000fea0003f65270 */
[----:B------:R-:W2:Y:S01]  /*4610*/  I2F.RP R11, R10 ;  /* 0x0000000a000b7306 */ /* 0x000ea20000209400 */
[----:B------:R-:W-:Y:S09]  /*4620*/  IMAD.MOV R12, RZ, RZ, -R12 ;  /* 0x000000ffff0c7224 */ /* 0x000ff200078e0a0c */
[----:B---3--:R-:W3:Y:S10]  /*4630*/  MUFU.RCP R3, R9 ;  /* 0x0000000900037308 */ /* 0x008ef40000001000 */
[----:B--2---:R-:W2:Y:S01]  /*4640*/  MUFU.RCP R11, R11 ;  /* 0x0000000b000b7308 */ /* 0x004ea20000001000 */
[----:B---3--:R-:W-:Y:S09]  /*4650*/  VIADD R22, R3, 0xffffffe ;  /* 0x0ffffffe03167836 */ /* 0x008ff20000000000 */
[----:B------:R-:W3:Y:S01]  /*4660*/  F2I.FTZ.U32.TRUNC.NTZ R23, R22 ;  /* 0x0000001600177305 */ /* 0x000ee2000021f000 */
[----:B--2---:R-:W-:Y:S09]  /*4670*/  VIADD R9, R11, 0xffffffe ;  /* 0x0ffffffe0b097836 */ /* 0x004ff20000000000 */
[----:B------:R-:W2:Y:S01]  /*4680*/  F2I.FTZ.U32.TRUNC.NTZ R9, R9 ;  /* 0x0000000900097305 */ /* 0x000ea2000021f000 */
[--C-:B---3--:R-:W-:Y:S02]  /*4690*/  IMAD.MOV R3, RZ, RZ, -R23.reuse ;  /* 0x000000ffff037224 */ /* 0x108fe400078e0a17 */
[----:B------:R-:W-:Y:S02]  /*46a0*/  IMAD.MOV.U32 R22, RZ, RZ, RZ ;  /* 0x000000ffff167224 */ /* 0x000fe400078e00ff */
[----:B------:R-:W-:Y:S01]  /*46b0*/  IMAD R20, R3, R14, RZ ;  /* 0x0000000e03147224 */ /* 0x000fe200078e02ff */
[----:B------:R-:W-:Y:S03]  /*46c0*/  IABS R3, R19 ;  /* 0x0000001300037213 */ /* 0x000fe60000000000 */
[----:B------:R-:W-:Y:S06]  /*46d0*/  IMAD.HI.U32 R20, R23, R20, R22 ;  /* 0x0000001417147227 */ /* 0x000fec00078e0016 */
[----:B------:R-:W-:Y:S04]  /*46e0*/  IMAD.HI.U32 R31, R20, R3, RZ ;  /* 0x00000003141f7227 */ /* 0x000fe800078e00ff */
[----:B------:R-:W-:Y:S05]  /*46f0*/  IMAD R3, R31, R12, R3 ;  /* 0x0000000c1f037224 */ /* 0x000fea00078e0203 */
[----:B------:R-:W-:Y:S11]  /*4700*/  ISETP.GT.U32.AND P0, PT, R14, R3, PT ;  /* 0x000000030e00720c */ /* 0x000ff60003f04070 */
[----:B------:R-:W-:Y:S02]  /*4710*/  @!UPT UIADD3 URZ, UPT, UPT, URZ, URZ, URZ ;  /* 0x000000fffffff290 */ /* 0x000fe4000fffe0ff */
[-C--:B------:R-:W-:Y:S01]  /*4720*/  @!P0 IADD3 R3, PT, PT, R3, -R14.reuse, RZ ;  /* 0x8000000e03038210 */ /* 0x080fe20007ffe0ff */
[----:B------:R-:W-:Y:S03]  /*4730*/  @!P0 VIADD R31, R31, 0x1 ;  /* 0x000000011f1f8836 */ /* 0x000fe60000000000 */
[----:B------:R-:W-:Y:S02]  /*4740*/  ISETP.GE.U32.AND P4, PT, R3, R14, PT ;  /* 0x0000000e0300720c */ /* 0x000fe40003f86070 */
[----:B------:R-:W-:Y:S04]  /*4750*/  LOP3.LUT R3, R19, R30, RZ, 0x3c, !PT ;  /* 0x0000001e13037212 */ /* 0x000fe800078e3cff */
[----:B------:R-:W-:Y:S07]  /*4760*/  ISETP.GE.AND P0, PT, R3, RZ, PT ;  /* 0x000000ff0300720c */ /* 0x000fee0003f06270 */
[----:B------:R-:W-:Y:S01]  /*4770*/  @P4 IADD3 R31, PT, PT, R31, 0x1, RZ ;  /* 0x000000011f1f4810 */ /* 0x000fe20007ffe0ff */
[----:B--2--5:R-:W-:Y:S06]  /*4780*/  @!P2 BRA `(.L_x_77) ;  /* 0x0000003c00bca947 */ /* 0x024fec0003800000 */
.L_x_166:
[----:B------:R-:W-:Y:S01]  /*4790*/  MOV R15, R9 ;  /* 0x00000009000f7202 */ /* 0x000fe20000000f00 */
[----:B------:R-:W3:Y:S01]  /*47a0*/  LDS.128 R20, [UR15+0x150] ;  /* 0x0001500fff147984 */ /* 0x000ee20008000c00 */
[----:B--2---:R-:W-:Y:S02]  /*47b0*/  IMAD.MOV R0, RZ, RZ, -R9 ;  /* 0x000000ffff007224 */ /* 0x004fe400078e0a09 */
[----:B------:R-:W-:Y:S01]  /*47c0*/  @!P0 IMAD.MOV R31, RZ, RZ, -R31 ;  /* 0x000000ffff1f8224 */ /* 0x000fe200078e0a1f */
[----:B------:R-:W-:Y:S01]  /*47d0*/  @!P3 LOP3.LUT R31, RZ, R30, RZ, 0x33, !PT ;  /* 0x0000001eff1fb212 */ /* 0x000fe200078e33ff */
[----:B------:R-:W-:Y:S01]  /*47e0*/  IMAD R36, R0, R10, RZ ;  /* 0x0000000a00247224 */ /* 0x000fe200078e02ff */
[----:B------:R-:W-:Y:S01]  /*47f0*/  ISETP.GE.AND P0, PT, R26, 0x1, PT ;  /* 0x000000011a00780c */ /* 0x000fe20003f06270 */
[----:B------:R-:W-:Y:S01]  /*4800*/  IMAD.MOV.U32 R14, RZ, RZ, RZ ;  /* 0x000000ffff0e7224 */ /* 0x000fe200078e00ff */
[----:B------:R-:W-:Y:S01]  /*4810*/  IABS R3, R31 ;  /* 0x0000001f00037213 */ /* 0x000fe20000000000 */
[----:B------:R-:W-:Y:S01]  /*4820*/  @!PT LDS RZ, [RZ] ;  /* 0x00000000fffff984 */ /* 0x000fe20000000800 */
[----:B------:R-:W-:Y:S01]  /*4830*/  @!PT LDS RZ, [RZ] ;  /* 0x00000000fffff984 */ /* 0x000fe20000000800 */
[----:B------:R-:W-:Y:S01]  /*4840*/  @!PT LDS RZ, [RZ] ;  /* 0x00000000fffff984 */ /* 0x000fe20000000800 */
[----:B------:R-:W-:Y:S01]  /*4850*/  @!PT LDS RZ, [RZ] ;  /* 0x00000000fffff984 */ /* 0x000fe20000000800 */
[----:B------:R2:W-:Y:S06]  /*4860*/  MEMBAR.ALL.CTA ;  /* 0x0000000000007992 */ /* 0x0005ec0000008000 */
[----:B--2---:R-:W2:Y:S01]  /*4870*/  FENCE.VIEW.ASYNC.S ;  /* 0x00000000000073c6 */ /* 0x004ea20000000000 */
[----:B------:R-:W-:Y:S01]  /*4880*/  LOP3.LUT R34, R31, R24, RZ, 0x3c, !PT ;  /* 0x000000181f227212 */ /* 0x000fe200078e3cff */
[----:B------:R-:W-:Y:S06]  /*4890*/  IMAD.HI.U32 R36, R9, R36, R14 ;  /* 0x0000002409247227 */ /* 0x000fec00078e000e */
[----:B------:R-:W-:Y:S04]  /*48a0*/  IMAD.HI.U32 R36, R36, R3, RZ ;  /* 0x0000000324247227 */ /* 0x000fe800078e00ff */
[----:B------:R-:W-:Y:S04]  /*48b0*/  IMAD.MOV R0, RZ, RZ, -R36 ;  /* 0x000000ffff007224 */ /* 0x000fe800078e0a24 */
[C---:B------:R-:W-:Y:S05]  /*48c0*/  IMAD R3, R10.reuse, R0, R3 ;  /* 0x000000000a037224 */ /* 0x040fea00078e0203 */
[----:B------:R-:W-:Y:S01]  /*48d0*/  ISETP.GT.U32.AND P4, PT, R10, R3, PT ;  /* 0x000000030a00720c */ /* 0x000fe20003f84070 */
[----:B--2---:R-:W-:Y:S01]  /*48e0*/  SYNCS.ARRIVE.TRANS64.RED.A1T0 RZ, [UR14], RZ ;  /* 0x000000ffffff79a7 */ /* 0x004fe2000810040e */
[----:B---3--:R-:W-:Y:S11]  /*48f0*/  LOP3.LUT P3, RZ, R22, 0x1, RZ, 0xc0, !PT ;  /* 0x0000000116ff7812 */ /* 0x008ff6000786c0ff */
[-C--:B------:R-:W-:Y:S04]  /*4900*/  @!P4 IADD3 R3, PT, PT, R3, -R10.reuse, RZ ;  /* 0x8000000a0303c210 */ /* 0x080fe80007ffe0ff */
[----:B------:R-:W-:Y:S02]  /*4910*/  ISETP.GE.U32.AND P5, PT, R3, R10, PT ;  /* 0x0000000a0300720c */ /* 0x000fe40003fa6070 */
[----:B------:R-:W-:Y:S02]  /*4920*/  @P3 MOV R13, R20 ;  /* 0x00000014000d3202 */ /* 0x000fe40000000f00 */
[----:B------:R-:W-:Y:S01]  /*4930*/  @P3 LOP3.LUT R8, R21, 0xffff, RZ, 0xc0, !PT ;  /* 0x0000ffff15083812 */ /* 0x000fe200078ec0ff */
[----:B------:R-:W-:Y:S08]  /*4940*/  @!P0 BRA `(.L_x_78) ;  /* 0x0000000000a48947 */ /* 0x000ff00003800000 */
[----:B-1----:R-:W-:Y:S01]  /*4950*/  IMAD.HI.U32 R39, R28, R7, RZ ;  /* 0x000000071c277227 */ /* 0x002fe200078e00ff */
[----:B------:R-:W-:Y:S02]  /*4960*/  ISETP.NE.AND P0, PT, R6, 0x1, PT ;  /* 0x000000010600780c */ /* 0x000fe40003f05270 */
[----:B------:R-:W-:Y:S01]  /*4970*/  ISETP.NE.AND P2, PT, R26, 0x1, PT ;  /* 0x000000011a00780c */ /* 0x000fe20003f45270 */
[----:B----4-:R-:W-:Y:S01]  /*4980*/  IMAD.HI.U32 R40, R25, R16, RZ ;  /* 0x0000001019287227 */ /* 0x010fe200078e00ff */
[----:B------:R-:W-:Y:S02]  /*4990*/  SHF.R.U32.HI R39, RZ, R18, R39 ;  /* 0x00000012ff277219 */ /* 0x000fe40000011627 */
[----:B------:R-:W-:Y:S01]  /*49a0*/  ISETP.NE.AND P6, PT, R2, 0x1, PT ;  /* 0x000000010200780c */ /* 0x000fe20003fc5270 */
[----:B------:R-:W-:Y:S01]  /*49b0*/  IMAD.HI.U32 R42, R13, R16, RZ ;  /* 0x000000100d2a7227 */ /* 0x000fe200078e00ff */
[----:B------:R-:W-:Y:S02]  /*49c0*/  SHF.R.U32.HI R40, RZ, R17, R40 ;  /* 0x00000011ff287219 */ /* 0x000fe40000011628 */
[----:B------:R-:W-:Y:S01]  /*49d0*/  SEL R3, R28, R39, !P0 ;  /* 0x000000271c037207 */ /* 0x000fe20004000000 */
[C---:B------:R-:W-:Y:S01]  /*49e0*/  IMAD.HI.U32 R39, R8.reuse, R7, RZ ;  /* 0x0000000708277227 */ /* 0x040fe200078e00ff */
[----:B------:R-:W-:Y:S02]  /*49f0*/  SEL R11, R25, R40, !P6 ;  /* 0x00000028190b7207 */ /* 0x000fe40007000000 */
[----:B------:R-:W-:Y:S01]  /*4a00*/  SHF.R.U32.HI R42, RZ, R17, R42 ;  /* 0x00000011ff2a7219 */ /* 0x000fe2000001162a */
[----:B------:R-:W-:Y:S01]  /*4a10*/  IMAD.HI.U32 R44, R3, R4, RZ ;  /* 0x00000004032c7227 */ /* 0x000fe200078e00ff */
[----:B------:R-:W-:Y:S03]  /*4a20*/  SHF.R.U32.HI R39, RZ, R18, R39 ;  /* 0x00000012ff277219 */ /* 0x000fe60000011627 */
[----:B------:R-:W-:Y:S01]  /*4a30*/  IMAD.HI.U32 R40, R11, R4, RZ ;  /* 0x000000040b287227 */ /* 0x000fe200078e00ff */
[----:B------:R-:W-:Y:S02]  /*4a40*/  @P2 SHF.R.U32.HI R3, RZ, R5, R44 ;  /* 0x00000005ff032219 */ /* 0x000fe4000001162c */
[----:B------:R-:W-:Y:S02]  /*4a50*/  SEL R9, R8, R39, !P0 ;  /* 0x0000002708097207 */ /* 0x000fe40004000000 */
[----:B------:R-:W-:Y:S01]  /*4a60*/  @P2 SHF.R.U32.HI R11, RZ, R5, R40 ;  /* 0x00000005ff0b2219 */ /* 0x000fe20000011628 */
[C---:B------:R-:W-:Y:S01]  /*4a70*/  IMAD R10, R26.reuse, R3, RZ ;  /* 0x000000031a0a7224 */ /* 0x040fe200078e02ff */
[----:B------:R-:W-:Y:S01]  /*4a80*/  SEL R3, R13, R42, !P6 ;  /* 0x0000002a0d037207 */ /* 0x000fe20007000000 */
[C---:B------:R-:W-:Y:S03]  /*4a90*/  IMAD.HI.U32 R14, R9.reuse, R4, RZ ;  /* 0x00000004090e7227 */ /* 0x040fe600078e00ff */
[----:B------:R-:W-:Y:S01]  /*4aa0*/  ISETP.GE.AND P0, PT, R9, R10, PT ;  /* 0x0000000a0900720c */ /* 0x000fe20003f06270 */
[C---:B------:R-:W-:Y:S01]  /*4ab0*/  IMAD R12, R26.reuse, R11, RZ ;  /* 0x0000000b1a0c7224 */ /* 0x040fe200078e02ff */
[-C--:B------:R-:W-:Y:S04]  /*4ac0*/  SHF.R.U32.HI R14, RZ, R5.reuse, R14 ;  /* 0x00000005ff0e7219 */ /* 0x080fe8000001160e */
[----:B------:R-:W-:Y:S02]  /*4ad0*/  ISETP.GE.OR P0, PT, R3, R12, P0 ;  /* 0x0000000c0300720c */ /* 0x000fe40000706670 */
[----:B------:R-:W-:Y:S05]  /*4ae0*/  SEL R15, R9, R14, !P2 ;  /* 0x0000000e090f7207 */ /* 0x000fea0005000000 */
[----:B------:R-:W-:Y:S04]  /*4af0*/  IMAD.MOV R14, RZ, RZ, -R15 ;  /* 0x000000ffff0e7224 */ /* 0x000fe800078e0a0f */
[----:B------:R-:W-:Y:S02]  /*4b00*/  IMAD R14, R26, R14, R9 ;  /* 0x0000000e1a0e7224 */ /* 0x000fe400078e0209 */
[C---:B------:R-:W-:Y:S05]  /*4b10*/  @!P0 IMAD.HI.U32 R10, R3.reuse, R4, RZ ;  /* 0x00000004030a8227 */ /* 0x040fea00078e00ff */
[----:B------:R-:W-:Y:S04]  /*4b20*/  @!P0 SHF.R.U32.HI R10, RZ, R5, R10 ;  /* 0x00000005ff0a8219 */ /* 0x000fe8000001160a */
[----:B------:R-:W-:Y:S01]  /*4b30*/  @!P0 SEL R0, R3, R10, !P2 ;  /* 0x0000000a03008207 */ /* 0x000fe20005000000 */
[----:B------:R-:W-:Y:S03]  /*4b40*/  IMAD.MOV R10, RZ, RZ, -R3 ;  /* 0x000000ffff0a7224 */ /* 0x000fe600078e0a03 */
[----:B------:R-:W-:Y:S01]  /*4b50*/  @!P0 IADD3 R15, PT, PT, R15, -R0, RZ ;  /* 0x800000000f0f8210 */ /* 0x000fe20007ffe0ff */
[----:B------:R-:W-:Y:S01]  /*4b60*/  @!P0 IMAD R0, R11, R14, R0 ;  /* 0x0000000e0b008224 */ /* 0x000fe200078e0200 */
[----:B------:R-:W-:Y:S01]  /*4b70*/  IADD3 R11, PT, PT, -R9, RZ, RZ ;  /* 0x000000ff090b7210 */ /* 0x000fe20007ffe1ff */
[----:B------:R-:W-:Y:S02]  /*4b80*/  IMAD R13, R2, R10, R13 ;  /* 0x0000000a020d7224 */ /* 0x000fe400078e020d */
[----:B------:R-:W-:Y:S02]  /*4b90*/  @!P0 IMAD R9, R15, R26, R3 ;  /* 0x0000001a0f098224 */ /* 0x000fe400078e0203 */
[----:B------:R-:W-:Y:S02]  /*4ba0*/  @!P0 IMAD.MOV.U32 R3, RZ, RZ, R0 ;  /* 0x000000ffff038224 */ /* 0x000fe400078e0000 */
[----:B------:R-:W-:Y:S02]  /*4bb0*/  IMAD R8, R6, R11, R8 ;  /* 0x0000000b06087224 */ /* 0x000fe400078e0208 */
[----:B------:R-:W-:Y:S02]  /*4bc0*/  IMAD R13, R3, R2, R13 ;  /* 0x00000002030d7224 */ /* 0x000fe400078e020d */
[----:B------:R-:W-:Y:S02]  /*4bd0*/  IMAD R8, R9, R6, R8 ;  /* 0x0000000609087224 */ /* 0x000fe400078e0208 */
.L_x_78:
[----:B------:R-:W-:Y:S05]  /*4be0*/  BRA.U UP2, `(.L_x_79) ;  /* 0x0000000102107547 */ /* 0x000fea000b800000 */
[----:B------:R-:W-:Y:S04]  /*4bf0*/  MOV R0, UR16 ;  /* 0x0000001000007c02 */ /* 0x000fe80008000f00 */
[----:B------:R-:W-:Y:S04]  /*4c00*/  SHF.L.U32 R3, R0, 0x1f, RZ ;  /* 0x0000001f00037819 */ /* 0x000fe800000006ff */
[----:B------:R-:W2:Y:S02]  /*4c10*/  SYNCS.PHASECHK.TRANS64.TRYWAIT P0, [UR15+0x108], R3 ;  /* 0x00010803ff0075a7 */ /* 0x000ea4000800110f */
[----:B--2---:R-:W-:Y:S05]  /*4c20*/  @!P0 BRA `(.L_x_80) ;  /* 0x0000003800ac8947 */ /* 0x004fea0003800000 */
.L_x_79:
[----:B------:R-:W-:Y:S01]  /*4c30*/  R2UR UR8, R34 ;  /* 0x00000000220872ca */ /* 0x000fe200000e0000 */
[----:B------:R-:W-:Y:S01]  /*4c40*/  @!P4 VIADD R36, R36, 0x1 ;  /* 0x000000012424c836 */ /* 0x000fe20000000000 */
[----:B------:R-:W-:Y:S01]  /*4c50*/  ISETP.NE.AND P0, PT, R24, RZ, PT ;  /* 0x000000ff1800720c */ /* 0x000fe20003f05270 */
[----:B--2---:R-:W-:Y:S01]  /*4c60*/  IMAD.MOV R0, RZ, RZ, -R31 ;  /* 0x000000ffff007224 */ /* 0x004fe200078e0a1f */
[----:B------:R-:W-:Y:S01]  /*4c70*/  R2UR UR11, R37 ;  /* 0x00000000250b72ca */ /* 0x000fe200000e0000 */
[----:B------:R-:W-:Y:S01]  /*4c80*/  @P5 VIADD R36, R36, 0x1 ;  /* 0x0000000124245836 */ /* 0x000fe20000000000 */
[----:B------:R-:W-:Y:S01]  /*4c90*/  R2UR UR12, R31 ;  /* 0x000000001f0c72ca */ /* 0x000fe200000e0000 */
[----:B------:R-:W-:Y:S01]  /*4ca0*/  IMAD R19, R30, R0, R19 ;  /* 0x000000001e137224 */ /* 0x000fe200078e0213 */
[----:B------:R-:W-:Y:S02]  /*4cb0*/  ISETP.NE.U32.AND P2, PT, RZ, UR4, PT ;  /* 0x00000004ff007c0c */ /* 0x000fe4000bf45070 */
[----:B------:R-:W-:Y:S02]  /*4cc0*/  R2UR UR13, R36 ;  /* 0x00000000240d72ca */ /* 0x000fe400000e0000 */
[----:B------:R-:W-:Y:S01]  /*4cd0*/  R2UR UR10, R19 ;  /* 0x00000000130a72ca */ /* 0x000fe200000e0000 */
[----:B------:R-:W-:Y:S01]  /*4ce0*/  UISETP.GE.AND UP3, UPT, UR8, URZ, UPT ;  /* 0x000000ff0800728c */ /* 0x000fe2000bf66270 */
[----:B------:R-:W-:Y:S01]  /*4cf0*/  ISETP.NE.AND.EX P2, PT, RZ, UR5, PT, P2 ;  /* 0x00000005ff007c0c */ /* 0x000fe2000bf45320 */
[----:B------:R-:W-:Y:S02]  /*4d00*/  VOTEU.ALL UP2, P0 ;  /* 0x0000000000ff7886 */ /* 0x000fe40000040000 */
[----:B------:R-:W-:Y:S07]  /*4d10*/  USHF.L.U32 UR11, UR11, 0x6, URZ ;  /* 0x000000060b0b7899 */ /* 0x000fee00080006ff */
[----:B------:R-:W-:Y:S02]  /*4d20*/  @!UP3 UIADD3 UR13, UPT, UPT, -UR13, URZ, URZ ;  /* 0x000000ff0d0db290 */ /* 0x000fe4000fffe1ff */
[----:B------:R-:W-:Y:S02]  /*4d30*/  @!UP2 ULOP3.LUT UR13, URZ, UR7, URZ, 0x33, !UPT ;  /* 0x00000007ff0da292 */ /* 0x000fe4000f8e33ff */
[----:B------:R-:W-:Y:S04]  /*4d40*/  USHF.L.U32 UR10, UR10, 0x6, URZ ;  /* 0x000000060a0a7899 */ /* 0x000fe800080006ff */
[----:B------:R-:W-:Y:S05]  /*4d50*/  IMAD R0, RZ, RZ, -UR13 ;  /* 0x8000000dff007e24 */ /* 0x000fea000f8e02ff */
[----:B------:R-:W-:Y:S11]  /*4d60*/  R2UR UR8, R0 ;  /* 0x00000000000872ca */ /* 0x000ff600000e0000 */
[----:B------:R-:W-:Y:S02]  /*4d70*/  @!UPT UIADD3 URZ, UPT, UPT, URZ, URZ, URZ ;  /* 0x000000fffffff290 */ /* 0x000fe4000fffe0ff */
[----:B------:R-:W-:Y:S01]  /*4d80*/  UIMAD UR12, UR6, UR8, UR12 ;  /* 0x00000008060c72a4 */ /* 0x000fe2000f8e020c */
[----:B------:R-:W-:Y:S11]  /*4d90*/  BRA.U !UP4, `(.L_x_81) ;  /* 0x000000010c347547 */ /* 0x000ff6000b800000 */
[----:B------:R-:W-:Y:S01]  /*4da0*/  UPLOP3.LUT UP0, UPT, UPT, UPT, UP1, 0x80, 0x8 ;  /* 0x000000000008789c */ /* 0x000fe20003f0f010 */
[----:B------:R-:W-:Y:S02]  /*4db0*/  HFMA2 R0, -RZ, RZ, 0, 5.9604644775390625e-08 ;  /* 0x00000001ff007431 */ /* 0x000fe400000001ff */
[----:B------:R-:W-:Y:S03]  /*4dc0*/  IMAD.MOV.U32 R59, RZ, RZ, 0x1 ;  /* 0x00000001ff3b7424 */ /* 0x000fe600078e00ff */
[----:B------:R-:W-:Y:S05]  /*4dd0*/  PLOP3.LUT P0, PT, PT, PT, UP0, 0x80, 0x8 ;  /* 0x000000000008781c */ /* 0x000fea0003f0f008 */
[----:B------:R-:W2:Y:S01]  /*4de0*/  @UP0 LDCU.64 UR18, c[0x0][0x888] ;  /* 0x00011100ff1207ac */ /* 0x000ea20008000a00 */
[----:B------:R-:W-:Y:S07]  /*4df0*/  @UP0 UIMAD UR8, UR48, UR4, URZ ;  /* 0x00000004300802a4 */ /* 0x000fee000f8e02ff */
[----:B------:R-:W-:Y:S01]  /*4e00*/  @!P0 PRMT R59, R0, 0x7610, R59 ;  /* 0x00007610003b8816 */ /* 0x000fe2000000003b */
[----:B--2---:R-:W-:Y:S03]  /*4e10*/  @UP0 UIMAD.WIDE UR18, UR8, 0x4, UR18 ;  /* 0x00000004081208a5 */ /* 0x004fe6000f8e0212 */
[----:B------:R-:W2:Y:S03]  /*4e20*/  @!UP0 LDCU UR8, c[0x0][0x880] ;  /* 0x00011000ff0887ac */ /* 0x000ea60008000800 */
[----:B------:R-:W-:Y:S01]  /*4e30*/  IMAD.U32 R10, RZ, RZ, UR18 ;  /* 0x00000012ff0a7e24 */ /* 0x000fe2000f8e00ff */
[----:B------:R-:W-:Y:S05]  /*4e40*/  MOV R11, UR19 ;  /* 0x00000013000b7c02 */ /* 0x000fea0008000f00 */
[----:B------:R3:W5:Y:S02]  /*4e50*/  @P0 LDG.E R35, desc[UR46][R10.64] ;  /* 0x0000002e0a230981 */ /* 0x000764000c1e1900 */
[----:B--23--:R-:W-:Y:S07]  /*4e60*/  @!P0 IMAD.U32 R35, RZ, RZ, UR8 ;  /* 0x00000008ff238e24 */ /* 0x00cfee000f8e00ff */
.L_x_81:
[----:B-----5:R-:W-:Y:S01]  /*4e70*/  @!P2 FSETP.EQ.AND P0, PT, R35, RZ, PT ;  /* 0x000000ff2300a20b */ /* 0x020fe20003f02000 */
[----:B------:R-:W-:Y:S01]  /*4e80*/  @!UPT UIADD3 URZ, UPT, UPT, URZ, URZ, URZ ;  /* 0x000000fffffff290 */ /* 0x000fe2000fffe0ff */
[----:B------:R-:W-:Y:S11]  /*4e90*/  @!P2 BRA `(.L_x_82) ;  /* 0x000000000014a947 */ /* 0x000ff60003800000 */
[----:B------:R-:W-:Y:S02]  /*4ea0*/  LOP3.LUT P2, RZ, R59, 0xff, RZ, 0xc0, !PT ;  /* 0x000000ff3bff7812 */ /* 0x000fe4000784c0ff */
[----:B------:R-:W-:Y:S04]  /*4eb0*/  PLOP3.LUT P0, PT, PT, PT, UP0, 0x80, 0x8 ;  /* 0x000000000008781c */ /* 0x000fe80003f0f008 */
[----:B------:R-:W-:Y:S07]  /*4ec0*/  PLOP3.LUT P0, PT, P0, PT, PT, 0x8, 0x80 ;  /* 0x000000000080781c */ /* 0x000fee000070e170 */
[----:B------:R-:W-:Y:S11]  /*4ed0*/  @P2 FSETP.EQ.AND P0, PT, R35, RZ, PT ;  /* 0x000000ff2300220b */ /* 0x000ff60003f02000 */
[----:B------:R-:W-:Y:S02]  /*4ee0*/  @!UPT UIADD3 URZ, UPT, UPT, URZ, URZ, URZ ;  /* 0x000000fffffff290 */ /* 0x000fe4000fffe0ff */
.L_x_82:
[----:B------:R-:W-:Y:S01]  /*4ef0*/  ULEA UR19, UR17, UR15, 0x3 ;  /* 0x0000000f11137291 */ /* 0x000fe2000f8e18ff */
[----:B------:R-:W-:Y:S02]  /*4f00*/  SHF.L.U32 R3, R38, 0x1f, RZ ;  /* 0x0000001f26037819 */ /* 0x000fe400000006ff */
[----:B------:R-:W-:Y:S04]  /*4f10*/  ELECT P4, URZ, PT ;  /* 0x0000000000ff782f */ /* 0x000fe80003880000 */
[----:B------:R-:W-:Y:S02]  /*4f20*/  PLOP3.LUT P4, PT, P0, P4, PT, 0xf2, 0x2f ;  /* 0x00000000002f781c */ /* 0x000fe40000789e72 */
[----:B------:R-:W2:Y:S11]  /*4f30*/  SYNCS.PHASECHK.TRANS64.TRYWAIT P2, [UR19+0xe8], R3 ;  /* 0x0000e803ff0075a7 */ /* 0x000eb60008041113 */
[----:B-1----:R-:W-:Y:S05]  /*4f40*/  @!P4 IADD3 R19, P0, PT, R32, 0x580, RZ ;  /* 0x000005802013c810 */ /* 0x002fea0007f1e0ff */
[----:B------:R-:W-:Y:S01]  /*4f50*/  @!P4 IMAD.X R12, RZ, RZ, R33, P0 ;  /* 0x000000ffff0cc224 */ /* 0x000fe200000e0621 */
[----:B--2---:R-:W-:Y:S07]  /*4f60*/  @!P2 BRA `(.L_x_83) ;  /* 0x0000003400f4a947 */ /* 0x004fee0003800000 */
.L_x_169:
[----:B------:R-:W2:Y:S01]  /*4f70*/  LDC.64 R14, c[0x0][0xb10] ;  /* 0x0002c400ff0e7b82 */ /* 0x000ea20000000a00 */
[----:B------:R-:W-:Y:S01]  /*4f80*/  @!P4 R2UR UR8, R12 ;  /* 0x000000000c08c2ca */ /* 0x000fe200000e0000 */
[----:B------:R-:W-:Y:S01]  /*4f90*/  VOTEU.ALL UP3, P4 ;  /* 0x0000000000ff7886 */ /* 0x000fe20002060000 */
[----:B------:R-:W-:Y:S01]  /*4fa0*/  @!P4 R2UR UR9, R19 ;  /* 0x000000001309c2ca */ /* 0x000fe200000e0000 */
[----:B------:R-:W-:Y:S01]  /*4fb0*/  VOTEU.ALL UP2, P4 ;  /* 0x0000000000ff7886 */ /* 0x000fe20002040000 */
[----:B------:R-:W-:Y:S03]  /*4fc0*/  @!P4 IMAD.MOV.U32 R19, RZ, RZ, 0x1000 ;  /* 0x00001000ff13c424 */ /* 0x000fe600078e00ff */
[----:B------:R-:W3:Y:S01]  /*4fd0*/  LDC.64 R10, c[0x0][0xb18] ;  /* 0x0002c600ff0a7b82 */ /* 0x000ee20000000a00 */
[----:B------:R-:W-:Y:S01]  /*4fe0*/  UMOV UR24, 0x0 ;  /* 0x0000000000187882 */ /* 0x000fe20000000000 */
[----:B------:R-:W-:Y:S01]  /*4ff0*/  UMOV UR25, 0x10000000 ;  /* 0x1000000000197882 */ /* 0x000fe20000000000 */
[----:B------:R-:W-:Y:S05]  /*5000*/  UIADD3 UR18, UPT, UPT, UR17, 0x1, URZ ;  /* 0x0000000111127890 */ /* 0x000fea000fffe0ff */
[----:B-1----:R-:W1:Y:S01]  /*5010*/  @!P1 LDC R0, c[0x0][0xb20] ;  /* 0x0002c800ff009b82 */ /* 0x002e620000000800 */
[----:B------:R-:W-:Y:S01]  /*5020*/  UISETP.NE.AND UP5, UPT, UR18, 0x3, UPT ;  /* 0x000000031200788c */ /* 0x000fe2000bfa5270 */
[----:B------:R-:W-:Y:S01]  /*5030*/  IMAD.U32 R37, RZ, RZ, UR8 ;  /* 0x00000008ff257e24 */ /* 0x000fe2000f8e00ff */
[----:B------:R-:W-:Y:S05]  /*5040*/  @!UP3 ULEA UR8, UR17, UR15, 0xc ;  /* 0x0000000f1108b291 */ /* 0x000fea000f8e60ff */
[----:B------:R-:W5:Y:S01]  /*5050*/  @!P1 LDC R3, c[0x0][0xb0c] ;  /* 0x0002c300ff039b82 */ /* 0x000f620000000800 */
[----:B------:R-:W-:Y:S01]  /*5060*/  IMAD.U32 R36, RZ, RZ, UR9 ;  /* 0x00000009ff247e24 */ /* 0x000fe2000f8e00ff */
[----:B------:R-:W-:Y:S01]  /*5070*/  UIADD3 UR9, UPT, UPT, UR19, 0xd0, URZ ;  /* 0x000000d013097890 */ /* 0x000fe2000fffe0ff */
[----:B------:R-:W-:Y:S01]  /*5080*/  @!P4 R2UR UR23, R37 ;  /* 0x000000002517c2ca */ /* 0x000fe200000e0000 */
[----:B------:R-:W-:Y:S02]  /*5090*/  @!UP3 UIADD3 UR8, UPT, UPT, UR8, 0x200, URZ ;  /* 0x000002000808b890 */ /* 0x000fe4000fffe0ff */
[----:B------:R-:W-:Y:S01]  /*50a0*/  @!P4 R2UR UR22, R36 ;  /* 0x000000002416c2ca */ /* 0x000fe200000e0000 */
[----:B------:R-:W-:Y:S02]  /*50b0*/  UPRMT UR21, UR45, 0x654, UR9 ;  /* 0x000006542d157896 */ /* 0x000fe40008000009 */
[----:B------:R-:W-:Y:S02]  /*50c0*/  USEL UR20, URZ, 0x1, UP5 ;  /* 0x00000001ff147887 */ /* 0x000fe4000a800000 */
[----:B------:R-:W-:Y:S04]  /*50d0*/  USEL UR18, UR18, URZ, UP5 ;  /* 0x000000ff12127287 */ /* 0x000fe8000a800000 */
[----:B------:R-:W-:Y:S01]  /*50e0*/  ULEA UR17, UR18, UR15, 0x3 ;  /* 0x0000000f12117291 */ /* 0x000fe2000f8e18ff */
[----:B------:R-:W-:Y:S03]  /*50f0*/  LOP3.LUT R38, R38, UR20, RZ, 0x3c, !PT ;  /* 0x0000001426267c12 */ /* 0x000fe6000f8e3cff */
[----:B------:R1:W-:Y:S01]  /*5100*/  @!UP2 UTMALDG.4D [UR8], [UR22], desc[UR24] ;  /* 0x000018081600a5b4 */ /* 0x0003e20008019000 */
[----:B------:R4:W-:Y:S01]  /*5110*/  @!P4 SYNCS.ARRIVE.TRANS64.RED.A0TR RZ, [UR19+0xd0], R19 ;  /* 0x0000d013ffffc9a7 */ /* 0x0009e20008300413 */
[----:B------:R-:W-:Y:S02]  /*5120*/  SHF.L.U32 R12, R38, 0x1f, RZ ;  /* 0x0000001f260c7819 */ /* 0x000fe400000006ff */
[----:B-----5:R-:W-:Y:S01]  /*5130*/  @!P1 ISETP.NE.AND P2, PT, R3, 0x1, PT ;  /* 0x000000010300980c */ /* 0x020fe20003f45270 */
[C---:B--2---:R-:W-:Y:S01]  /*5140*/  @!P1 IMAD.HI.U32 R14, R13.reuse, R14, RZ ;  /* 0x0000000e0d0e9227 */ /* 0x044fe200078e00ff */
[----:B---3--:R-:W-:Y:S03]  /*5150*/  @!P1 ISETP.NE.AND P0, PT, R10, 0x1, PT ;  /* 0x000000010a00980c */ /* 0x008fe60003f05270 */
[C---:B------:R-:W-:Y:S01]  /*5160*/  @!P1 IMAD.HI.U32 R11, R8.reuse, R11, RZ ;  /* 0x0000000b080b9227 */ /* 0x040fe200078e00ff */
[----:B------:R-:W-:Y:S04]  /*5170*/  @!P1 SHF.R.U32.HI R14, RZ, R15, R14 ;  /* 0x0000000fff0e9219 */ /* 0x000fe8000001160e */
[----:B-1----:R-:W-:Y:S01]  /*5180*/  @!P1 SHF.R.U32.HI R9, RZ, R0, R11 ;  /* 0x00000000ff099219 */ /* 0x002fe2000001160b */
[----:B------:R-:W-:Y:S01]  /*5190*/  SYNCS.ARRIVE.TRANS64.RED.A1T0 RZ, [UR21], RZ ;  /* 0x000000ffffff79a7 */ /* 0x000fe20008100415 */
[----:B------:R-:W-:Y:S02]  /*51a0*/  @!P1 SEL R14, R13, R14, !P2 ;  /* 0x0000000e0d0e9207 */ /* 0x000fe40005000000 */
[----:B------:R-:W-:Y:S02]  /*51b0*/  @!P1 SEL R9, R8, R9, !P0 ;  /* 0x0000000908099207 */ /* 0x000fe40004000000 */
[----:B----4-:R-:W-:Y:S01]  /*51c0*/  @P3 SHF.R.U32.HI R19, RZ, 0x10, R21 ;  /* 0x00000010ff133819 */ /* 0x010fe20000011615 */
[----:B------:R-:W1:Y:S02]  /*51d0*/  SYNCS.PHASECHK.TRANS64.TRYWAIT P5, [UR17+0xe8], R12 ;  /* 0x0000e80cff0075a7 */ /* 0x000e6400080a1111 */
[----:B------:R-:W-:Y:S02]  /*51e0*/  @!P1 IMAD.IADD R0, R9, 0x1, -R14 ;  /* 0x0000000109009824 */ /* 0x000fe400078e0a0e */
[----:B------:R-:W-:Y:S01]  /*51f0*/  @!P1 IMAD.IADD R9, R14, 0x1, -R9 ;  /* 0x000000010e099824 */ /* 0x000fe200078e0a09 */
[----:B------:R-:W-:Y:S01]  /*5200*/  @P3 R2UR UR48, R19 ;  /* 0x00000000133032ca */ /* 0x000fe200000e0000 */
[----:B------:R-:W-:Y:S02]  /*5210*/  @!P1 IMAD R13, R0, R3, R13 ;  /* 0x00000003000d9224 */ /* 0x000fe400078e020d */
[----:B------:R-:W-:Y:S01]  /*5220*/  @!P1 IMAD R8, R9, R10, R8 ;  /* 0x0000000a09089224 */ /* 0x000fe200078e0208 */
[----:B-1----:R-:W-:Y:S11]  /*5230*/  @!P5 BRA `(.L_x_84) ;  /* 0x000000340058d947 */ /* 0x002ff60003800000 */
.L_x_171:
[----:B-1----:R-:W-:Y:S01]  /*5240*/  @!P4 IADD3 R3, P0, PT, R32, 0x580, RZ ;  /* 0x000005802003c810 */ /* 0x002fe20007f1e0ff */
[----:B------:R-:W-:Y:S01]  /*5250*/  VOTEU.ALL UP2, P4 ;  /* 0x0000000000ff7886 */ /* 0x000fe20002040000 */
[----:B------:R-:W-:Y:S01]  /*5260*/  UMOV UR22, 0x0 ;  /* 0x0000000000167882 */ /* 0x000fe20000000000 */
[----:B------:R-:W-:Y:S01]  /*5270*/  UMOV UR23, 0x10000000 ;  /* 0x1000000000177882 */ /* 0x000fe20000000000 */
[----:B------:R-:W-:Y:S01]  /*5280*/  @!P4 R2UR UR9, R3 ;  /* 0x000000000309c2ca */ /* 0x000fe200000e0000 */
[----:B------:R-:W-:Y:S01]  /*5290*/  @!P4 IMAD.X R0, RZ, RZ, R33, P0 ;  /* 0x000000ffff00c224 */ /* 0x000fe200000e0621 */
[----:B------:R-:W-:Y:S01]  /*52a0*/  @!UP2 UIADD3 UR10, UPT, UPT, UR10, 0x20, URZ ;  /* 0x000000200a0aa890 */ /* 0x000fe2000fffe0ff */
[----:B------:R-:W-:Y:S01]  /*52b0*/  LOP3.LUT P0, RZ, R22, 0x1, RZ, 0xc0, !PT ;  /* 0x0000000116ff7812 */ /* 0x000fe2000780c0ff */
[----:B------:R-:W-:Y:S01]  /*52c0*/  IMAD.IADD R19, R8, 0x1, R58 ;  /* 0x0000000108137824 */ /* 0x000fe200078e023a */
[----:B------:R-:W-:Y:S01]  /*52d0*/  LOP3.LUT R29, R29, 0x1, RZ, 0x3c, !PT ;  /* 0x000000011d1d7812 */ /* 0x000fe200078e3cff */
[----:B------:R-:W-:Y:S01]  /*52e0*/  IMAD.IADD R37, R13, 0x1, R64 ;  /* 0x000000010d257824 */ /* 0x000fe200078e0240 */
[----:B------:R-:W-:Y:S06]  /*52f0*/  @!P4 R2UR UR8, R0 ;  /* 0x000000000008c2ca */ /* 0x000fec00000e0000 */
[----:B------:R-:W-:Y:S01]  /*5300*/  IMAD.U32 R10, RZ, RZ, UR9 ;  /* 0x00000009ff0a7e24 */ /* 0x000fe2000f8e00ff */
[----:B------:R-:W-:Y:S04]  /*5310*/  UIADD3 UR9, UPT, UPT, UR17, 0xd0, URZ ;  /* 0x000000d011097890 */ /* 0x000fe8000fffe0ff */
[----:B------:R-:W-:Y:S01]  /*5320*/  @!P4 R2UR UR20, R10 ;  /* 0x000000000a14c2ca */ /* 0x000fe200000e0000 */
[----:B------:R-:W-:Y:S01]  /*5330*/  UPRMT UR19, UR45, 0x654, UR9 ;  /* 0x000006542d137896 */ /* 0x000fe20008000009 */
[----:B------:R-:W-:Y:S01]  /*5340*/  IMAD.U32 R11, RZ, RZ, UR8 ;  /* 0x00000008ff0b7e24 */ /* 0x000fe2000f8e00ff */
[----:B------:R-:W-:Y:S04]  /*5350*/  @!UP2 ULEA UR8, UR18, UR15, 0xc ;  /* 0x0000000f1208a291 */ /* 0x000fe8000f8e60ff */
[----:B------:R-:W-:Y:S01]  /*5360*/  @!P4 R2UR UR21, R11 ;  /* 0x000000000b15c2ca */ /* 0x000fe200000e0000 */
[----:B------:R-:W-:Y:S01]  /*5370*/  @!UP2 UIADD3 UR8, UPT, UPT, UR8, 0x200, URZ ;  /* 0x000002000808a890 */ /* 0x000fe2000fffe0ff */
[----:B------:R-:W-:Y:S11]  /*5380*/  VOTEU.ALL UP2, P4 ;  /* 0x0000000000ff7886 */ /* 0x000ff60002040000 */
[----:B------:R3:W-:Y:S01]  /*5390*/  @!UP2 UTMALDG.4D [UR8], [UR20], desc[UR22] ;  /* 0x000016081400a5b4 */ /* 0x0007e20008019000 */
[----:B------:R3:W-:Y:S01]  /*53a0*/  @!P4 SYNCS.ARRIVE.TRANS64.RED.A0TR RZ, [UR17+0xd0], R27 ;  /* 0x0000d01bffffc9a7 */ /* 0x0007e20008300411 */
[----:B------:R-:W-:Y:S04]  /*53b0*/  UIADD3 UR17, UPT, UPT, UR18, 0x1, URZ ;  /* 0x0000000112117890 */ /* 0x000fe8000fffe0ff */
[----:B------:R-:W-:Y:S04]  /*53c0*/  UISETP.NE.AND UP2, UPT, UR17, 0x3, UPT ;  /* 0x000000031100788c */ /* 0x000fe8000bf45270 */
[----:B------:R-:W-:Y:S02]  /*53d0*/  USEL UR18, URZ, 0x1, UP2 ;  /* 0x00000001ff127887 */ /* 0x000fe40009000000 */
[----:B------:R-:W-:Y:S02]  /*53e0*/  USEL UR17, UR17, URZ, UP2 ;  /* 0x000000ff11117287 */ /* 0x000fe40009000000 */
[----:B------:R-:W-:Y:S02]  /*53f0*/  UPLOP3.LUT UP2, UPT, UPT, UPT, UPT, 0x80, 0x8 ;  /* 0x000000000008789c */ /* 0x000fe40003f4f070 */
[----:B------:R-:W-:Y:S01]  /*5400*/  LOP3.LUT R38, R38, UR18, RZ, 0x3c, !PT ;  /* 0x0000001226267c12 */ /* 0x000fe2000f8e3cff */
[----:B------:R-:W-:Y:S01]  /*5410*/  SYNCS.ARRIVE.TRANS64.RED.A1T0 RZ, [UR19], RZ ;  /* 0x000000ffffff79a7 */ /* 0x000fe20008100413 */
[----:B------:R-:W-:Y:S07]  /*5420*/  @P0 BRA `(.L_x_85) ;  /* 0xfffffff0005c0947 */ /* 0x000fee000383ffff */
[----:B------:R-:W-:Y:S01]  /*5430*/  UIADD3 UR15, UPT, UPT, UR15, 0xe8, URZ ;  /* 0x000000e80f0f7890 */ /* 0x000fe2000fffe0ff */
[----:B------:R-:W-:-:S03]  /*5440*/  SHF.L.U32 R3, R38, 0x1f, RZ ;  /* 0x0000001f26037819 */ /* 0x000fc600000006ff */
[----:B------:R-:W-:-:S09]  /*5450*/  ULEA UR4, UR17, UR15, 0x3 ;  /* 0x0000000f11047291 */ /* 0x000fd2000f8e18ff */
[----:B------:R-:W1:Y:S02]  /*5460*/  SYNCS.PHASECHK.TRANS64.TRYWAIT P0, [UR4], R3 ;  /* 0x00000003ff0075a7 */ /* 0x000e640008001104 */
[----:B-1----:R-:W-:Y:S05]  /*5470*/  @!P0 BRA `(.L_x_86) ;  /* 0x0000003000e08947 */ /* 0x002fea0003800000 */
.L_x_173:
        /* <DEDUP_REMOVED lines=9> */
.L_x_175:
        /* <DEDUP_REMOVED lines=8> */
.L_x_88:
[----:B-1----:R1:W2:Y:S02]  /*5590*/  SYNCS.PHASECHK.TRANS64.TRYWAIT P0, [R0+URZ], R3 ;  /* 0x00000003000075a7 */ /* 0x0022a400080011ff */
[----:B--2---:R-:W-:Y:S05]  /*55a0*/  @!P0 NANOSLEEP.SYNCS 0x989680 ;  /* 0x009896800000895d */ /* 0x004fea0003900000 */
[----:B------:R-:W2:Y:S02]  /*55b0*/  @!P0 SYNCS.PHASECHK.TRANS64 P0, [R0+URZ], R3 ;  /* 0x00000003000085a7 */ /* 0x000ea400080010ff */
[----:B--23--:R-:W-:Y:S05]  /*55c0*/  @P0 EXIT ;  /* 0x000000000000094d */ /* 0x00cfea0003800000 */
[----:B------:R-:W-:Y:S05]  /*55d0*/  BRA `(.L_x_88) ;  /* 0xfffffffc00ec7947 */ /* 0x000fea000383ffff */
.L_x_76:
[----:B------:R-:W-:-:S06]  /*55e0*/  UISETP.GE.AND UP1, UPT, UR4, 0x4, UPT ;  /* 0x000000040400788c */ /* 0x000fcc000bf26270 */
[----:B------:R-:W-:-:S13]  /*55f0*/  PLOP3.LUT P0, PT, PT, PT, UP1, 0x80, 0x8 ;  /* 0x000000000008781c */ /* 0x000fda0003f0f018 */
[----:B-1----:R-:W-:Y:S05]  /*5600*/  @!P0 EXIT ;  /* 0x000000000000894d */ /* 0x002fea0003800000 */
[----:B------:R-:W-:Y:S01]  /*5610*/  BAR.SYNC.DEFER_BLOCKING 0x6, 0xa0 ;  /* 0x0182800000007b1d */ /* 0x000fe20000010000 */
[C---:B------:R-:W-:Y:S01]  /*5620*/  IMAD.SHL.U32 R2, R76.reuse, 0x20, RZ ;  /* 0x000000204c027824 */ /* 0x040fe200078e00ff */
[----:B------:R-:W-:Y:S01]  /*5630*/  SHF.R.U32.HI R7, RZ, 0x1, R76 ;  /* 0x00000001ff077819 */ /* 0x000fe2000001164c */
[C---:B------:R-:W-:Y:S01]  /*5640*/  IMAD.SHL.U32 R75, R76.reuse, 0x10, RZ ;  /* 0x000000104c4b7824 */ /* 0x040fe200078e00ff */
[----:B------:R-:W-:Y:S01]  /*5650*/  SHF.R.S32.HI R78, RZ, 0x1f, R3 ;  /* 0x0000001fff4e7819 */ /* 0x000fe20000011403 */
[----:B------:R-:W-:Y:S01]  /*5660*/  IMAD.U32 R32, R76, 0x10000, RZ ;  /* 0x000100004c207824 */ /* 0x000fe200078e00ff */
[----:B------:R-:W-:Y:S02]  /*5670*/  UMOV UR50, 0x400 ;  /* 0x0000040000327882 */ /* 0x000fe40000000000 */
[----:B------:R-:W1:Y:S01]  /*5680*/  LDC R67, c[0x0][0x370] ;  /* 0x0000dc00ff437b82 */ /* 0x000e620000000800 */
[----:B------:R-:W-:Y:S01]  /*5690*/  ULEA UR50, UR45, UR50, 0x18 ;  /* 0x000000322d327291 */ /* 0x000fe2000f8ec0ff */
[----:B------:R-:W-:Y:S01]  /*56a0*/  LOP3.LUT R0, R2, 0xc0, RZ, 0xc0, !PT ;  /* 0x000000c002007812 */ /* 0x000fe200078ec0ff */
[----:B------:R-:W-:Y:S01]  /*56b0*/  IMAD.MOV.U32 R79, RZ, RZ, 0x10 ;  /* 0x00000010ff4f7424 */ /* 0x000fe200078e00ff */
[----:B------:R-:W-:Y:S01]  /*56c0*/  LOP3.LUT R75, R75, 0x600, RZ, 0xc0, !PT ;  /* 0x000006004b4b7812 */ /* 0x000fe200078ec0ff */
[----:B------:R-:W-:Y:S01]  /*56d0*/  IMAD.MOV.U32 R30, RZ, RZ, RZ ;  /* 0x000000ffff1e7224 */ /* 0x000fe200078e00ff */
[----:B------:R-:W-:Y:S01]  /*56e0*/  LOP3.LUT R7, R0, 0x8, R7, 0xf8, !PT ;  /* 0x0000000800077812 */ /* 0x000fe200078ef807 */
[----:B------:R-:W-:Y:S01]  /*56f0*/  IMAD.SHL.U32 R0, R76, 0x4, RZ ;  /* 0x000000044c007824 */ /* 0x000fe200078e00ff */
[----:B------:R-:W2:Y:S01]  /*5700*/  LDC R28, c[0x0][0xb0c] ;  /* 0x0002c300ff1c7b82 */ /* 0x000ea20000000800 */
[----:B------:R-:W-:Y:S01]  /*5710*/  LOP3.LUT R75, R75, 0x20, R2, 0xf8, !PT ;  /* 0x000000204b4b7812 */ /* 0x000fe200078ef802 */
[----:B------:R-:W-:Y:S01]  /*5720*/  IMAD.MOV.U32 R74, RZ, RZ, RZ ;  /* 0x000000ffff4a7224 */ /* 0x000fe200078e00ff */
[----:B------:R-:W-:Y:S01]  /*5730*/  LEA.HI R78, R78, R3, RZ, 0x6 ;  /* 0x000000034e4e7211 */ /* 0x000fe200078f30ff */
[----:B------:R-:W-:Y:S01]  /*5740*/  IMAD.MOV.U32 R73, RZ, RZ, RZ ;  /* 0x000000ffff497224 */ /* 0x000fe200078e00ff */
[----:B------:R-:W-:Y:S01]  /*5750*/  LOP3.LUT R0, R7, 0x18, R0, 0x78, !PT ;  /* 0x0000001807007812 */ /* 0x000fe200078e7800 */
[----:B------:R-:W3:Y:S01]  /*5760*/  LDCU.64 UR58, c[0x0][0x348] ;  /* 0x00006900ff3a77ac */ /* 0x000ee20008000a00 */
[----:B------:R-:W-:Y:S01]  /*5770*/  LOP3.LUT R75, R75, 0x100, R2, 0xf8, !PT ;  /* 0x000001004b4b7812 */ /* 0x000fe200078ef802 */
[----:B------:R-:W4:Y:S01]  /*5780*/  LDC R66, c[0x0][0xb20] ;  /* 0x0002c800ff427b82 */ /* 0x000f220000000800 */
[----:B------:R-:W3:Y:S01]  /*5790*/  LDS R4, [UR50+0x160] ;  /* 0x00016032ff047984 */ /* 0x000ee20008000800 */
[C---:B------:R-:W-:Y:S01]  /*57a0*/  LOP3.LUT P0, RZ, R76.reuse, 0x4, RZ, 0xc0, !PT ;  /* 0x000000044cff7812 */ /* 0x040fe2000780c0ff */
[----:B------:R-:W-:Y:S01]  /*57b0*/  UMOV UR55, 0x1 ;  /* 0x0000000100377882 */ /* 0x000fe20000000000 */
[----:B------:R-:W-:Y:S01]  /*57c0*/  LOP3.LUT R75, R75, R0, RZ, 0xfc, !PT ;  /* 0x000000004b4b7212 */ /* 0x000fe200078efcff */
[----:B------:R-:W1:Y:S01]  /*57d0*/  LDCU.64 UR36, c[0x0][0x888] ;  /* 0x00011100ff2477ac */ /* 0x000e620008000a00 */
[----:B------:R-:W-:-:S02]  /*57e0*/  LOP3.LUT R76, R76, 0x60, RZ, 0xc0, !PT ;  /* 0x000000604c4c7812 */ /* 0x000fc400078ec0ff */
[----:B------:R-:W1:Y:S01]  /*57f0*/  LDC R27, c[0x0][0xb30] ;  /* 0x0002cc00ff1b7b82 */ /* 0x000e620000000800 */
[----:B------:R-:W-:Y:S01]  /*5800*/  LOP3.LUT R32, R32, 0x600000, RZ, 0xc0, !PT ;  /* 0x0060000020207812 */ /* 0x000fe200078ec0ff */
[----:B------:R-:W1:Y:S01]  /*5810*/  LDCU.64 UR38, c[0x0][0x890] ;  /* 0x00011200ff2677ac */ /* 0x000e620008000a00 */
[----:B------:R-:W-:Y:S02]  /*5820*/  SEL R79, R79, 0xfffffff0, !P0 ;  /* 0xfffffff04f4f7807 */ /* 0x000fe40004000000 */
[----:B------:R-:W-:Y:S01]  /*5830*/  SHF.R.S32.HI R78, RZ, 0x6, R78 ;  /* 0x00000006ff4e7819 */ /* 0x000fe2000001144e */
[----:B------:R-:W-:Y:S01]  /*5840*/  UMOV UR57, URZ ;  /* 0x000000ff00397c82 */ /* 0x000fe20008000000 */
[----:B------:R-:W-:Y:S01]  /*5850*/  UIADD3 UR56, UPT, UPT, UR50, 0x200, URZ ;  /* 0x0000020032387890 */ /* 0x000fe2000fffe0ff */
[----:B------:R-:W1:Y:S01]  /*5860*/  LDC R65, c[0x0][0x388] ;  /* 0x0000e200ff417b82 */ /* 0x000e620000000800 */
[----:B------:R-:W-:Y:S01]  /*5870*/  UMOV UR54, URZ ;  /* 0x000000ff00367c82 */ /* 0x000fe20008000000 */
[----:B------:R-:W-:-:S06]  /*5880*/  UMOV UR53, URZ ;  /* 0x000000ff00357c82 */ /* 0x000fcc0008000000 */
[----:B------:R-:W1:Y:S08]  /*5890*/  LDC.64 R56, c[0x0][0xb10] ;  /* 0x0002c400ff387b82 */ /* 0x000e700000000a00 */
[----:B------:R-:W1:Y:S08]  /*58a0*/  LDC.64 R24, c[0x0][0xb18] ;  /* 0x0002c600ff187b82 */ /* 0x000e700000000a00 */
[----:B------:R-:W1:Y:S01]  /*58b0*/  LDC.64 R22, c[0x0][0xb28] ;  /* 0x0002ca00ff167b82 */ /* 0x000e620000000a00 */
[C---:B---3--:R-:W-:Y:S01]  /*58c0*/  VIADD R5, R4.reuse, 0x40 ;  /* 0x0000004004057836 */ /* 0x048fe20000000000 */
[----:B------:R-:W-:-:S04]  /*58d0*/  LOP3.LUT R4, R4, 0xffff, RZ, 0xc0, !PT ;  /* 0x0000ffff04047812 */ /* 0x000fc800078ec0ff */
[----:B------:R-:W-:Y:S02]  /*58e0*/  LOP3.LUT R5, R5, 0xffff, RZ, 0xc0, !PT ;  /* 0x0000ffff05057812 */ /* 0x000fe400078ec0ff */
[----:B------:R-:W3:Y:S03]  /*58f0*/  LDC.64 R54, c[0x0][0x8b0] ;  /* 0x00022c00ff367b82 */ /* 0x000ee60000000a00 */
[----:B------:R1:W-:Y:S05]  /*5900*/  STL.64 [R1], R4 ;  /* 0x0000000401007387 */ /* 0x0003ea0000100a00 */
[----:B------:R-:W1:Y:S08]  /*5910*/  LDC.64 R52, c[0x0][0x8a8] ;  /* 0x00022a00ff347b82 */ /* 0x000e700000000a00 */
[----:B--2-4-:R-:W1:Y:S02]  /*5920*/  LDC R72, c[0x0][0x374] ;  /* 0x0000dd00ff487b82 */ /* 0x014e640000000800 */
.L_x_119:
[----:B------:R-:W-:Y:S04]  /*5930*/  SHF.L.U32 R3, R73, 0x1f, RZ ;  /* 0x0000001f49037819 */ /* 0x000fe800000006ff */
[----:B--2---:R-:W2:Y:S02]  /*5940*/  SYNCS.PHASECHK.TRANS64.TRYWAIT P0, [UR50+0x110], R3 ;  /* 0x00011003ff0075a7 */ /* 0x004ea40008001132 */
[----:B-12---:R-:W-:Y:S05]  /*5950*/  @!P0 BRA `(.L_x_89) ;  /* 0x0000002c00d88947 */ /* 0x006fea0003800000 */
.L_x_177:
[----:B------:R-:W4:Y:S01]  /*5960*/  LDS.128 R60, [UR50+0x150] ;  /* 0x00015032ff3c7984 */ /* 0x000f220008000c00 */
[----:B------:R-:W-:Y:S01]  /*5970*/  UIADD3 UR4, UPT, UPT, UR50, 0x118, URZ ;  /* 0x0000011832047890 */ /* 0x000fe2000fffe0ff */
[----:B--2---:R-:W-:Y:S01]  /*5980*/  IMAD R0, R30, 0x4, R1 ;  /* 0x000000041e007824 */ /* 0x004fe200078e0201 */
[-C--:B------:R-:W-:Y:S02]  /*5990*/  IABS R9, R78.reuse ;  /* 0x0000004e00097213 */ /* 0x080fe40000000000 */
[----:B------:R-:W-:Y:S01]  /*59a0*/  UPRMT UR4, URZ, 0x654, UR4 ;  /* 0x00000654ff047896 */ /* 0x000fe20008000004 */
[----:B------:R-:W-:Y:S01]  /*59b0*/  IABS R3, R78 ;  /* 0x0000004e00037213 */ /* 0x000fe20000000000 */
[----:B------:R-:W2:Y:S01]  /*59c0*/  I2F.RP R8, R9 ;  /* 0x0000000900087306 */ /* 0x000ea20000209400 */
[----:B------:R-:W-:Y:S01]  /*59d0*/  @!PT LDS RZ, [RZ] ;  /* 0x00000000fffff984 */ /* 0x000fe20000000800 */
[----:B------:R-:W-:Y:S01]  /*59e0*/  @!PT LDS RZ, [RZ] ;  /* 0x00000000fffff984 */ /* 0x000fe20000000800 */
[----:B------:R-:W-:Y:S01]  /*59f0*/  @!PT LDS RZ, [RZ] ;  /* 0x00000000fffff984 */ /* 0x000fe20000000800 */
[----:B------:R-:W-:Y:S01]  /*5a00*/  @!PT LDS RZ, [RZ] ;  /* 0x00000000fffff984 */ /* 0x000fe20000000800 */
[----:B------:R1:W-:Y:S06]  /*5a10*/  MEMBAR.ALL.CTA ;  /* 0x0000000000007992 */ /* 0x0003ec0000008000 */
[----:B-1----:R-:W1:Y:S01]  /*5a20*/  FENCE.VIEW.ASYNC.S ;  /* 0x00000000000073c6 */ /* 0x002e620000000000 */
[----:B------:R-:W-:Y:S01]  /*5a30*/  IADD3 R3, PT, PT, RZ, -R3, RZ ;  /* 0x80000003ff037210 */ /* 0x000fe20007ffe0ff */
[----:B-1----:R-:W-:Y:S06]  /*5a40*/  SYNCS.ARRIVE.TRANS64.RED.A1T0 RZ, [UR4], RZ ;  /* 0x000000ffffff79a7 */ /* 0x002fec0008100404 */
[----:B------:R1:W5:Y:S01]  /*5a50*/  LDL R17, [R0] ;  /* 0x0000000000117983 */ /* 0x0003620000100800 */
[----:B----4-:R-:W-:Y:S01]  /*5a60*/  LOP3.LUT P3, RZ, R62, 0x1, RZ, 0xc0, !PT ;  /* 0x000000013eff7812 */ /* 0x010fe2000786c0ff */
[----:B--2---:R-:W2:Y:S11]  /*5a70*/  MUFU.RCP R2, R8 ;  /* 0x0000000800027308 */ /* 0x004eb60000001000 */
[----:B------:R-:W-:Y:S01]  /*5a80*/  @!UPT UIADD3 URZ, UPT, UPT, URZ, URZ, URZ ;  /* 0x000000fffffff290 */ /* 0x000fe2000fffe0ff */
[----:B------:R-:W-:Y:S02]  /*5a90*/  @P3 MOV R31, R60 ;  /* 0x0000003c001f3202 */ /* 0x000fe40000000f00 */
[----:B------:R-:W-:Y:S01]  /*5aa0*/  @P3 LOP3.LUT R29, R61, 0xffff, RZ, 0xc0, !PT ;  /* 0x0000ffff3d1d3812 */ /* 0x000fe200078ec0ff */
[----:B--2---:R-:W-:Y:S01]  /*5ab0*/  VIADD R6, R2, 0xffffffe ;  /* 0x0ffffffe02067836 */ /* 0x004fe20000000000 */
[----:B------:R-:W-:Y:S03]  /*5ac0*/  IABS R2, R65 ;  /* 0x0000004100027213 */ /* 0x000fe60000000000 */
[----:B------:R-:W2:Y:S02]  /*5ad0*/  F2I.FTZ.U32.TRUNC.NTZ R7, R6 ;  /* 0x0000000600077305 */ /* 0x000ea4000021f000 */
[--C-:B--2---:R-:W-:Y:S02]  /*5ae0*/  IMAD.MOV R4, RZ, RZ, -R7.reuse ;  /* 0x000000ffff047224 */ /* 0x104fe400078e0a07 */
[----:B------:R-:W-:Y:S02]  /*5af0*/  IMAD.MOV.U32 R6, RZ, RZ, RZ ;  /* 0x000000ffff067224 */ /* 0x000fe400078e00ff */
[----:B------:R-:W-:Y:S01]  /*5b00*/  IMAD R5, R4, R9, RZ ;  /* 0x0000000904057224 */ /* 0x000fe200078e02ff */
[----:B------:R-:W-:Y:S03]  /*5b10*/  IABS R4, R19 ;  /* 0x0000001300047213 */ /* 0x000fe60000000000 */
[----:B------:R-:W-:Y:S02]  /*5b20*/  IMAD.HI.U32 R7, R7, R5, R6 ;  /* 0x0000000507077227 */ /* 0x000fe400078e0006 */
[----:B------:R-:W2:Y:S04]  /*5b30*/  I2F.RP R5, R2 ;  /* 0x0000000200057306 */ /* 0x000ea80000209400 */
[----:B------:R-:W-:Y:S04]  /*5b40*/  IMAD.HI.U32 R10, R7, R4, RZ ;  /* 0x00000004070a7227 */ /* 0x000fe800078e00ff */
[----:B------:R-:W-:Y:S01]  /*5b50*/  IMAD R4, R10, R3, R4 ;  /* 0x000000030a047224 */ /* 0x000fe200078e0204 */
[----:B------:R-:W-:Y:S04]  /*5b60*/  LOP3.LUT R3, R19, R78, RZ, 0x3c, !PT ;  /* 0x0000004e13037212 */ /* 0x000fe800078e3cff */
[----:B------:R-:W-:Y:S01]  /*5b70*/  ISETP.GT.U32.AND P0, PT, R9, R4, PT ;  /* 0x000000040900720c */ /* 0x000fe20003f04070 */
[----:B--2---:R-:W2:Y:S01]  /*5b80*/  MUFU.RCP R5, R5 ;  /* 0x0000000500057308 */ /* 0x004ea20000001000 */
[----:B------:R-:W-:Y:S11]  /*5b90*/  ISETP.GE.AND P1, PT, R3, RZ, PT ;  /* 0x000000ff0300720c */ /* 0x000ff60003f26270 */
[----:B------:R-:W-:Y:S02]  /*5ba0*/  @!P0 IMAD.IADD R4, R4, 0x1, -R9 ;  /* 0x0000000104048824 */ /* 0x000fe400078e0a09 */
[----:B------:R-:W-:Y:S01]  /*5bb0*/  @!P0 VIADD R10, R10, 0x1 ;  /* 0x000000010a0a8836 */ /* 0x000fe20000000000 */
[----:B------:R-:W-:Y:S02]  /*5bc0*/  ISETP.NE.AND P0, PT, R78, RZ, PT ;  /* 0x000000ff4e00720c */ /* 0x000fe40003f05270 */
[----:B------:R-:W-:Y:S01]  /*5bd0*/  ISETP.GE.U32.AND P2, PT, R4, R9, PT ;  /* 0x000000090400720c */ /* 0x000fe20003f46070 */
[----:B--2---:R-:W-:Y:S04]  /*5be0*/  VIADD R6, R5, 0xffffffe ;  /* 0x0ffffffe05067836 */ /* 0x004fe80000000000 */
[----:B------:R-:W2:Y:S08]  /*5bf0*/  F2I.FTZ.U32.TRUNC.NTZ R7, R6 ;  /* 0x0000000600077305 */ /* 0x000eb0000021f000 */
[----:B------:R-:W-:Y:S05]  /*5c00*/  @P2 IADD3 R10, PT, PT, R10, 0x1, RZ ;  /* 0x000000010a0a2810 */ /* 0x000fea0007ffe0ff */
[----:B------:R-:W-:Y:S01]  /*5c10*/  @!P1 IMAD.MOV R10, RZ, RZ, -R10 ;  /* 0x000000ffff0a9224 */ /* 0x000fe200078e0a0a */
[----:B------:R-:W-:Y:S01]  /*5c20*/  @!P0 LOP3.LUT R10, RZ, R78, RZ, 0x33, !PT ;  /* 0x0000004eff0a8212 */ /* 0x000fe200078e33ff */
[--C-:B--2---:R-:W-:Y:S01]  /*5c30*/  IMAD.MOV R3, RZ, RZ, -R7.reuse ;  /* 0x000000ffff037224 */ /* 0x104fe200078e0a07 */
[----:B------:R-:W-:Y:S01]  /*5c40*/  ISETP.GE.AND P0, PT, R26, 0x1, PT ;  /* 0x000000011a00780c */ /* 0x000fe20003f06270 */
[----:B------:R-:W-:Y:S01]  /*5c50*/  IMAD.MOV.U32 R6, RZ, RZ, RZ ;  /* 0x000000ffff067224 */ /* 0x000fe200078e00ff */
[----:B------:R-:W-:Y:S01]  /*5c60*/  LOP3.LUT R11, R10, R65, RZ, 0x3c, !PT ;  /* 0x000000410a0b7212 */ /* 0x000fe200078e3cff */
[----:B------:R-:W-:Y:S01]  /*5c70*/  IMAD R4, R3, R2, RZ ;  /* 0x0000000203047224 */ /* 0x000fe200078e02ff */
[----:B------:R-:W-:Y:S03]  /*5c80*/  IABS R3, R10 ;  /* 0x0000000a00037213 */ /* 0x000fe60000000000 */
[----:B------:R-:W-:Y:S06]  /*5c90*/  IMAD.HI.U32 R7, R7, R4, R6 ;  /* 0x0000000407077227 */ /* 0x000fec00078e0006 */
[----:B------:R-:W-:Y:S05]  /*5ca0*/  IMAD.HI.U32 R12, R7, R3, RZ ;  /* 0x00000003070c7227 */ /* 0x000fea00078e00ff */
[----:B------:R-:W-:Y:S05]  /*5cb0*/  IADD3 R4, PT, PT, -R12, RZ, RZ ;  /* 0x000000ff0c047210 */ /* 0x000fea0007ffe1ff */
[C---:B------:R-:W-:Y:S05]  /*5cc0*/  IMAD R3, R2.reuse, R4, R3 ;  /* 0x0000000402037224 */ /* 0x040fea00078e0203 */
[----:B------:R-:W-:Y:S11]  /*5cd0*/  ISETP.GT.U32.AND P4, PT, R2, R3, PT ;  /* 0x000000030200720c */ /* 0x000ff60003f84070 */
[----:B------:R-:W-:Y:S02]  /*5ce0*/  @!UPT UIADD3 URZ, UPT, UPT, URZ, URZ, URZ ;  /* 0x000000fffffff290 */ /* 0x000fe4000fffe0ff */
[----:B------:R-:W-:Y:S05]  /*5cf0*/  @!P4 IMAD.IADD R3, R3, 0x1, -R2 ;  /* 0x000000010303c824 */ /* 0x000fea00078e0a02 */
[----:B------:R-:W-:Y:S01]  /*5d00*/  ISETP.GE.U32.AND P2, PT, R3, R2, PT ;  /* 0x000000020300720c */ /* 0x000fe20003f46070 */
[----:B------:R-:W-:Y:S01]  /*5d10*/  @!UPT UIADD3 URZ, UPT, UPT, URZ, URZ, URZ ;  /* 0x000000fffffff290 */ /* 0x000fe2000fffe0ff */
[----:B-1----:R-:W-:Y:S11]  /*5d20*/  @!P0 BRA `(.L_x_90) ;  /* 0x0000000000a48947 */ /* 0x002ff60003800000 */
[----:B------:R-:W-:Y:S01]  /*5d30*/  IMAD.HI.U32 R13, R72, R25, RZ ;  /* 0x00000019480d7227 */ /* 0x000fe200078e00ff */
[----:B------:R-:W-:Y:S02]  /*5d40*/  ISETP.NE.AND P0, PT, R24, 0x1, PT ;  /* 0x000000011800780c */ /* 0x000fe40003f05270 */
[----:B------:R-:W-:Y:S01]  /*5d50*/  ISETP.NE.AND P1, PT, R26, 0x1, PT ;  /* 0x000000011a00780c */ /* 0x000fe20003f25270 */
[----:B------:R-:W-:Y:S01]  /*5d60*/  IMAD.HI.U32 R14, R67, R56, RZ ;  /* 0x00000038430e7227 */ /* 0x000fe200078e00ff */
[----:B------:R-:W-:Y:S02]  /*5d70*/  SHF.R.U32.HI R13, RZ, R66, R13 ;  /* 0x00000042ff0d7219 */ /* 0x000fe4000001160d */
[----:B------:R-:W-:Y:S01]  /*5d80*/  ISETP.NE.AND P5, PT, R28, 0x1, PT ;  /* 0x000000011c00780c */ /* 0x000fe20003fa5270 */
[----:B------:R-:W-:Y:S01]  /*5d90*/  IMAD.HI.U32 R18, R31, R56, RZ ;  /* 0x000000381f127227 */ /* 0x000fe200078e00ff */
[----:B------:R-:W-:Y:S02]  /*5da0*/  SHF.R.U32.HI R14, RZ, R57, R14 ;  /* 0x00000039ff0e7219 */ /* 0x000fe4000001160e */
[----:B------:R-:W-:Y:S01]  /*5db0*/  SEL R3, R72, R13, !P0 ;  /* 0x0000000d48037207 */ /* 0x000fe20004000000 */
[----:B------:R-:W-:Y:S01]  /*5dc0*/  IMAD.HI.U32 R13, R29, R25, RZ ;  /* 0x000000191d0d7227 */ /* 0x000fe200078e00ff */
[----:B------:R-:W-:Y:S02]  /*5dd0*/  SEL R7, R67, R14, !P5 ;  /* 0x0000000e43077207 */ /* 0x000fe40006800000 */
[----:B------:R-:W-:Y:S01]  /*5de0*/  SHF.R.U32.HI R18, RZ, R57, R18 ;  /* 0x00000039ff127219 */ /* 0x000fe20000011612 */
[-C--:B------:R-:W-:Y:S04]  /*5df0*/  IMAD.HI.U32 R14, R3, R22.reuse, RZ ;  /* 0x00000016030e7227 */ /* 0x080fe800078e00ff */
[----:B------:R-:W-:Y:S01]  /*5e00*/  IMAD.HI.U32 R16, R7, R22, RZ ;  /* 0x0000001607107227 */ /* 0x000fe200078e00ff */
[-C--:B------:R-:W-:Y:S02]  /*5e10*/  @P1 SHF.R.U32.HI R3, RZ, R23.reuse, R14 ;  /* 0x00000017ff031219 */ /* 0x080fe4000001160e */
[----:B------:R-:W-:Y:S02]  /*5e20*/  SHF.R.U32.HI R14, RZ, R66, R13 ;  /* 0x00000042ff0e7219 */ /* 0x000fe4000001160d */
[----:B------:R-:W-:Y:S01]  /*5e30*/  @P1 SHF.R.U32.HI R7, RZ, R23, R16 ;  /* 0x00000017ff071219 */ /* 0x000fe20000011610 */
[C---:B------:R-:W-:Y:S01]  /*5e40*/  IMAD R2, R26.reuse, R3, RZ ;  /* 0x000000031a027224 */ /* 0x040fe200078e02ff */
[----:B------:R-:W-:Y:S02]  /*5e50*/  SEL R5, R29, R14, !P0 ;  /* 0x0000000e1d057207 */ /* 0x000fe40004000000 */
[----:B------:R-:W-:Y:S01]  /*5e60*/  SEL R3, R31, R18, !P5 ;  /* 0x000000121f037207 */ /* 0x000fe20006800000 */
[----:B------:R-:W-:Y:S01]  /*5e70*/  IMAD R4, R26, R7, RZ ;  /* 0x000000071a047224 */ /* 0x000fe200078e02ff */
[C---:B------:R-:W-:Y:S01]  /*5e80*/  ISETP.GE.AND P0, PT, R5.reuse, R2, PT ;  /* 0x000000020500720c */ /* 0x040fe20003f06270 */
[----:B------:R-:W-:Y:S03]  /*5e90*/  IMAD.HI.U32 R6, R5, R22, RZ ;  /* 0x0000001605067227 */ /* 0x000fe600078e00ff */
[----:B------:R-:W-:Y:S01]  /*5ea0*/  ISETP.GE.OR P0, PT, R3, R4, P0 ;  /* 0x000000040300720c */ /* 0x000fe20000706670 */
[----:B------:R-:W-:Y:S01]  /*5eb0*/  IMAD.MOV R4, RZ, RZ, -R3 ;  /* 0x000000ffff047224 */ /* 0x000fe200078e0a03 */
[-C--:B------:R-:W-:Y:S03]  /*5ec0*/  SHF.R.U32.HI R6, RZ, R23.reuse, R6 ;  /* 0x00000017ff067219 */ /* 0x080fe60000011606 */
[----:B------:R-:W-:Y:S01]  /*5ed0*/  IMAD R31, R28, R4, R31 ;  /* 0x000000041c1f7224 */ /* 0x000fe200078e021f */
[----:B------:R-:W-:Y:S05]  /*5ee0*/  SEL R9, R5, R6, !P1 ;  /* 0x0000000605097207 */ /* 0x000fea0004800000 */
[----:B------:R-:W-:Y:S02]  /*5ef0*/  IMAD.MOV R6, RZ, RZ, -R9 ;  /* 0x000000ffff067224 */ /* 0x000fe400078e0a09 */
[C---:B------:R-:W-:Y:S04]  /*5f00*/  @!P0 IMAD.HI.U32 R2, R3.reuse, R22, RZ ;  /* 0x0000001603028227 */ /* 0x040fe800078e00ff */
[----:B------:R-:W-:Y:S01]  /*5f10*/  IMAD R6, R26, R6, R5 ;  /* 0x000000061a067224 */ /* 0x000fe200078e0205 */
[----:B------:R-:W-:Y:S04]  /*5f20*/  @!P0 SHF.R.U32.HI R2, RZ, R23, R2 ;  /* 0x00000017ff028219 */ /* 0x000fe80000011602 */
[----:B------:R-:W-:Y:S02]  /*5f30*/  @!P0 SEL R0, R3, R2, !P1 ;  /* 0x0000000203008207 */ /* 0x000fe40004800000 */
[----:B------:R-:W-:Y:S02]  /*5f40*/  IADD3 R2, PT, PT, -R5, RZ, RZ ;  /* 0x000000ff05027210 */ /* 0x000fe40007ffe1ff */
[----:B------:R-:W-:Y:S01]  /*5f50*/  @!P0 IADD3 R8, PT, PT, R9, -R0, RZ ;  /* 0x8000000009088210 */ /* 0x000fe20007ffe0ff */
[----:B------:R-:W-:Y:S02]  /*5f60*/  @!P0 IMAD R0, R7, R6, R0 ;  /* 0x0000000607008224 */ /* 0x000fe400078e0200 */
[----:B------:R-:W-:Y:S02]  /*5f70*/  IMAD R29, R24, R2, R29 ;  /* 0x00000002181d7224 */ /* 0x000fe400078e021d */
[----:B------:R-:W-:Y:S02]  /*5f80*/  @!P0 IMAD R5, R8, R26, R3 ;  /* 0x0000001a08058224 */ /* 0x000fe400078e0203 */
[----:B------:R-:W-:Y:S04]  /*5f90*/  @!P0 IMAD.MOV.U32 R3, RZ, RZ, R0 ;  /* 0x000000ffff038224 */ /* 0x000fe800078e0000 */
[----:B------:R-:W-:Y:S02]  /*5fa0*/  IMAD R31, R3, R28, R31 ;  /* 0x0000001c031f7224 */ /* 0x000fe400078e021f */
[----:B------:R-:W-:Y:S07]  /*5fb0*/  IMAD R29, R5, R24, R29 ;  /* 0x00000018051d7224 */ /* 0x000fee00078e021d */
.L_x_90:
[----:B------:R-:W-:Y:S01]  /*5fc0*/  ISETP.NE.AND P0, PT, R27, 0x1, PT ;  /* 0x000000011b00780c */ /* 0x000fe20003f05270 */
[----:B------:R-:W1:Y:S01]  /*5fd0*/  LDC.64 R6, c[0x0][0xb10] ;  /* 0x0002c400ff067b82 */ /* 0x000e620000000a00 */
[----:B------:R-:W-:Y:S01]  /*5fe0*/  R2UR UR4, R11 ;  /* 0x000000000b0472ca */ /* 0x000fe200000e0000 */
[----:B------:R-:W-:Y:S01]  /*5ff0*/  @!P4 VIADD R12, R12, 0x1 ;  /* 0x000000010c0cc836 */ /* 0x000fe20000000000 */
[----:B------:R-:W-:Y:S01]  /*6000*/  ISETP.NE.AND P1, PT, R65, RZ, PT ;  /* 0x000000ff4100720c */ /* 0x000fe20003f25270 */
[----:B------:R-:W-:Y:S01]  /*6010*/  IMAD.MOV R8, RZ, RZ, -R10 ;  /* 0x000000ffff087224 */ /* 0x000fe200078e0a0a */
[----:B------:R-:W-:Y:S03]  /*6020*/  R2UR UR42, R37 ;  /* 0x00000000252a72ca */ /* 0x000fe600000e0000 */
[----:B------:R-:W2:Y:S01]  /*6030*/  LDC.64 R4, c[0x0][0xb18] ;  /* 0x0002c600ff047b82 */ /* 0x000ea20000000a00 */
[----:B------:R-:W-:Y:S01]  /*6040*/  R2UR UR43, R10 ;  /* 0x000000000a2b72ca */ /* 0x000fe200000e0000 */
[----:B------:R-:W-:Y:S01]  /*6050*/  @P2 VIADD R12, R12, 0x1 ;  /* 0x000000010c0c2836 */ /* 0x000fe20000000000 */
[C---:B------:R-:W-:Y:S01]  /*6060*/  R2UR UR5, R65.reuse ;  /* 0x00000000410572ca */ /* 0x040fe200000e0000 */
[----:B------:R-:W-:Y:S04]  /*6070*/  IMAD R19, R78, R8, R19 ;  /* 0x000000084e137224 */ /* 0x000fe800078e0213 */
[----:B------:R-:W4:Y:S01]  /*6080*/  @!P0 LDC R0, c[0x0][0xb20] ;  /* 0x0002c800ff008b82 */ /* 0x000f220000000800 */
[----:B------:R-:W-:Y:S01]  /*6090*/  R2UR UR44, R12 ;  /* 0x000000000c2c72ca */ /* 0x000fe200000e0000 */
[----:B------:R-:W-:Y:S01]  /*60a0*/  UISETP.GE.AND UP1, UPT, UR4, URZ, UPT ;  /* 0x000000ff0400728c */ /* 0x000fe2000bf26270 */
[----:B------:R-:W-:Y:S05]  /*60b0*/  R2UR UR4, R65 ;  /* 0x00000000410472ca */ /* 0x000fea00000e0000 */
[----:B------:R-:W3:Y:S01]  /*60c0*/  @!P0 LDC R2, c[0x0][0xb0c] ;  /* 0x0002c300ff028b82 */ /* 0x000ee20000000800 */
[----:B------:R-:W-:Y:S01]  /*60d0*/  R2UR UR51, R19 ;  /* 0x00000000133372ca */ /* 0x000fe200000e0000 */
[----:B------:R-:W-:Y:S01]  /*60e0*/  VOTEU.ALL UP0, P1 ;  /* 0x0000000000ff7886 */ /* 0x000fe20000800000 */
[----:B------:R-:W-:Y:S03]  /*60f0*/  USHF.L.U32 UR42, UR42, 0x6, URZ ;  /* 0x000000062a2a7899 */ /* 0x000fe600080006ff */
[----:B------:R-:W-:Y:S02]  /*6100*/  @!UP1 UIADD3 UR44, UPT, UPT, -UR44, URZ, URZ ;  /* 0x000000ff2c2c9290 */ /* 0x000fe4000fffe1ff */
[----:B------:R-:W-:Y:S01]  /*6110*/  @!UP0 ULOP3.LUT UR44, URZ, UR4, URZ, 0x33, !UPT ;  /* 0x00000004ff2c8292 */ /* 0x000fe2000f8e33ff */
[----:B--2---:R-:W-:Y:S01]  /*6120*/  @!P0 ISETP.NE.AND P1, PT, R4, 0x1, PT ;  /* 0x000000010400880c */ /* 0x004fe20003f25270 */
[----:B-1----:R-:W-:Y:S01]  /*6130*/  @!P0 IMAD.HI.U32 R6, R31, R6, RZ ;  /* 0x000000061f068227 */ /* 0x002fe200078e00ff */
[----:B------:R-:W-:Y:S03]  /*6140*/  ULOP3.LUT UP0, URZ, UR56, 0x1b0, URZ, 0xc0, !UPT ;  /* 0x000001b038ff7892 */ /* 0x000fe6000f80c0ff */
[----:B------:R-:W-:Y:S01]  /*6150*/  USHF.L.U32 UR51, UR51, 0x6, URZ ;  /* 0x0000000633337899 */ /* 0x000fe200080006ff */
[----:B------:R-:W-:Y:S01]  /*6160*/  @!P0 IMAD.HI.U32 R3, R29, R5, RZ ;  /* 0x000000051d038227 */ /* 0x000fe200078e00ff */
[----:B------:R-:W-:Y:S03]  /*6170*/  @!P0 SHF.R.U32.HI R6, RZ, R7, R6 ;  /* 0x00000007ff068219 */ /* 0x000fe60000011606 */
[----:B------:R-:W-:Y:S01]  /*6180*/  IMAD R8, RZ, RZ, -UR44 ;  /* 0x8000002cff087e24 */ /* 0x000fe2000f8e02ff */
[----:B----4-:R-:W-:Y:S02]  /*6190*/  @!P0 SHF.R.U32.HI R0, RZ, R0, R3 ;  /* 0x00000000ff008219 */ /* 0x010fe40000011603 */
[----:B---3--:R-:W-:Y:S02]  /*61a0*/  @!P0 ISETP.NE.AND P2, PT, R2, 0x1, PT ;  /* 0x000000010200880c */ /* 0x008fe40003f45270 */
[----:B------:R-:W-:Y:S02]  /*61b0*/  R2UR UR4, R8 ;  /* 0x00000000080472ca */ /* 0x000fe400000e0000 */
[----:B------:R-:W-:Y:S02]  /*61c0*/  @P3 SHF.R.U32.HI R8, RZ, 0x10, R61 ;  /* 0x00000010ff083819 */ /* 0x000fe4000001163d */
[----:B------:R-:W-:Y:S02]  /*61d0*/  @!P0 SEL R6, R31, R6, !P2 ;  /* 0x000000061f068207 */ /* 0x000fe40005000000 */
[----:B------:R-:W-:Y:S02]  /*61e0*/  @!P0 SEL R3, R29, R0, !P1 ;  /* 0x000000001d038207 */ /* 0x000fe40004800000 */
[----:B------:R-:W-:Y:S03]  /*61f0*/  @P3 R2UR UR52, R8 ;  /* 0x00000000083432ca */ /* 0x000fe600000e0000 */
[----:B------:R-:W-:Y:S02]  /*6200*/  @!P0 IMAD.IADD R0, R3, 0x1, -R6 ;  /* 0x0000000103008824 */ /* 0x000fe400078e0a06 */
[----:B------:R-:W-:Y:S01]  /*6210*/  @!P0 IMAD.IADD R3, R6, 0x1, -R3 ;  /* 0x0000000106038824 */ /* 0x000fe200078e0a03 */
[----:B------:R-:W-:Y:S01]  /*6220*/  UIMAD UR43, UR5, UR4, UR43 ;  /* 0x00000004052b72a4 */ /* 0x000fe2000f8e022b */
[----:B------:R-:W-:Y:S02]  /*6230*/  @!P0 IMAD R31, R0, R2, R31 ;  /* 0x00000002001f8224 */ /* 0x000fe400078e021f */
[----:B------:R-:W-:Y:S01]  /*6240*/  @!P0 IMAD R29, R3, R4, R29 ;  /* 0x00000004031d8224 */ /* 0x000fe200078e021d */
[----:B------:R-:W-:Y:S08]  /*6250*/  BRA.U !UP0, `(.L_x_91) ;  /* 0x00000001087c7547 */ /* 0x000ff0000b800000 */
[----:B------:R-:W1:Y:S01]  /*6260*/  LDCU.64 UR8, c[0x4][0x80] ;  /* 0x01001000ff0877ac */ /* 0x000e620008000a00 */
[----:B------:R-:W-:Y:S01]  /*6270*/  MOV R2, 0x0 ;  /* 0x0000000000027802 */ /* 0x000fe20000000f00 */
[----:B------:R-:W-:Y:S02]  /*6280*/  HFMA2 R12, -RZ, RZ, 0, 5.9604644775390625e-08 ;  /* 0x00000001ff0c7431 */ /* 0x000fe400000001ff */
[----:B------:R-:W-:Y:S01]  /*6290*/  IMAD.MOV.U32 R8, RZ, RZ, 0x70 ;  /* 0x00000070ff087424 */ /* 0x000fe200078e00ff */
[----:B------:R2:W3:Y:S01]  /*62a0*/  LDC.64 R14, c[0x4][R2] ;  /* 0x01000000020e7b82 */ /* 0x0004e20000000a00 */
[----:B------:R-:W4:Y:S01]  /*62b0*/  LDCU.64 UR6, c[0x4][0x88] ;  /* 0x01001100ff0677ac */ /* 0x000f220008000a00 */
[----:B------:R-:W-:Y:S01]  /*62c0*/  IMAD.MOV.U32 R13, RZ, RZ, RZ ;  /* 0x000000ffff0d7224 */ /* 0x000fe200078e00ff */
[----:B------:R-:W2:Y:S01]  /*62d0*/  LDCU.64 UR4, c[0x4][0x8] ;  /* 0x01000100ff0477ac */ /* 0x000ea20008000a00 */
[----:B-1----:R-:W-:Y:S01]  /*62e0*/  MOV R5, UR9 ;  /* 0x0000000900057c02 */ /* 0x002fe20008000f00 */
[----:B------:R-:W-:Y:S01]  /*62f0*/  IMAD.U32 R4, RZ, RZ, UR8 ;  /* 0x00000008ff047e24 */ /* 0x000fe2000f8e00ff */
[----:B----4-:R-:W-:Y:S01]  /*6300*/  MOV R7, UR7 ;  /* 0x0000000700077c02 */ /* 0x010fe20008000f00 */
[----:B------:R-:W-:Y:S01]  /*6310*/  IMAD.U32 R6, RZ, RZ, UR6 ;  /* 0x00000006ff067e24 */ /* 0x000fe2000f8e00ff */
[----:B--2---:R-:W-:Y:S01]  /*6320*/  MOV R11, UR5 ;  /* 0x00000005000b7c02 */ /* 0x004fe20008000f00 */
[----:B------:R-:W-:Y:S02]  /*6330*/  IMAD.U32 R10, RZ, RZ, UR4 ;  /* 0x00000004ff0a7e24 */ /* 0x000fe4000f8e00ff */
[----:B------:R-:W-:Y:S07]  /*6340*/  LEPC R20, `(.L_x_92) ;  /* 0x000000001014794e */ /* 0x000fee0000000000 */
[----:B---3-5:R-:W-:Y:S05]  /*6350*/  CALL.ABS.NOINC R14 ;  /* 0x000000000e007343 */ /* 0x028fea0003c00000 */
.L_x_92:
[----:B------:R-:W1:Y:S01]  /*6360*/  LDCU.64 UR8, c[0x4][0x80] ;  /* 0x01001000ff0877ac */ /* 0x000e620008000a00 */
[----:B------:R-:W2:Y:S01]  /*6370*/  LDC.64 R2, c[0x4][R2] ;  /* 0x0100000002027b82 */ /* 0x000ea20000000a00 */
[----:B------:R-:W-:Y:S02]  /*6380*/  HFMA2 R12, -RZ, RZ, 0, 5.9604644775390625e-08 ;  /* 0x00000001ff0c7431 */ /* 0x000fe400000001ff */
[----:B------:R-:W-:Y:S02]  /*6390*/  IMAD.MOV.U32 R8, RZ, RZ, 0x70 ;  /* 0x00000070ff087424 */ /* 0x000fe400078e00ff */
[----:B------:R-:W-:Y:S01]  /*63a0*/  IMAD.MOV.U32 R13, RZ, RZ, RZ ;  /* 0x000000ffff0d7224 */ /* 0x000fe200078e00ff */
[----:B------:R-:W3:Y:S01]  /*63b0*/  LDCU.64 UR6, c[0x4][0x88] ;  /* 0x01001100ff0677ac */ /* 0x000ee20008000a00 */
[----:B------:R-:W4:Y:S01]  /*63c0*/  LDCU.64 UR4, c[0x4][0x8] ;  /* 0x01000100ff0477ac */ /* 0x000f220008000a00 */
[----:B-1----:R-:W-:Y:S02]  /*63d0*/  MOV R4, UR8 ;  /* 0x0000000800047c02 */ /* 0x002fe40008000f00 */
[----:B------:R-:W-:Y:S02]  /*63e0*/  MOV R5, UR9 ;  /* 0x0000000900057c02 */ /* 0x000fe40008000f00 */
[----:B---3--:R-:W-:Y:S01]  /*63f0*/  MOV R7, UR7 ;  /* 0x0000000700077c02 */ /* 0x008fe20008000f00 */
[----:B------:R-:W-:Y:S01]  /*6400*/  IMAD.U32 R6, RZ, RZ, UR6 ;  /* 0x00000006ff067e24 */ /* 0x000fe2000f8e00ff */
[----:B----4-:R-:W-:Y:S01]  /*6410*/  MOV R11, UR5 ;  /* 0x00000005000b7c02 */ /* 0x010fe20008000f00 */
[----:B------:R-:W-:Y:S02]  /*6420*/  IMAD.U32 R10, RZ, RZ, UR4 ;  /* 0x00000004ff0a7e24 */ /* 0x000fe4000f8e00ff */
[----:B------:R-:W-:Y:S07]  /*6430*/  LEPC R20, `(.L_x_91) ;  /* 0x000000001014794e */ /* 0x000fee0000000000 */
[----:B--2---:R-:W-:Y:S05]  /*6440*/  CALL.ABS.NOINC R2 ;  /* 0x0000000002007343 */ /* 0x004fea0003c00000 */
.L_x_91:
[----:B------:R-:W-:Y:S01]  /*6450*/  ISETP.NE.U32.AND P3, PT, R54, RZ, PT ;  /* 0x000000ff3600720c */ /* 0x000fe20003f65070 */
[----:B------:R-:W-:Y:S01]  /*6460*/  UISETP.NE.AND UP2, UPT, UR49, URZ, UPT ;  /* 0x000000ff3100728c */ /* 0x000fe2000bf45270 */
[----:B------:R-:W-:Y:S01]  /*6470*/  ISETP.NE.U32.AND P2, PT, RZ, UR36, PT ;  /* 0x00000024ff007c0c */ /* 0x000fe2000bf45070 */
[----:B------:R-:W-:Y:S01]  /*6480*/  UISETP.NE.U32.AND UP1, UPT, UR38, URZ, UPT ;  /* 0x000000ff2600728c */ /* 0x000fe2000bf25070 */
[----:B------:R-:W-:Y:S01]  /*6490*/  ISETP.NE.AND.EX P3, PT, R55, RZ, PT, P3 ;  /* 0x000000ff3700720c */ /* 0x000fe20003f65330 */
[----:B------:R-:W-:Y:S01]  /*64a0*/  UPLOP3.LUT UP0, UPT, UPT, UPT, UPT, 0x40, 0x4 ;  /* 0x000000000004789c */ /* 0x000fe20003f0e870 */
[----:B------:R-:W-:Y:S01]  /*64b0*/  ISETP.NE.AND.EX P2, PT, RZ, UR37, PT, P2 ;  /* 0x00000025ff007c0c */ /* 0x000fe2000bf45320 */
[----:B------:R-:W-:Y:S01]  /*64c0*/  UISETP.NE.AND.EX UP1, UPT, UR39, URZ, UPT, UP1 ;  /* 0x000000ff2700728c */ /* 0x000fe2000bf25310 */
[----:B------:R-:W-:Y:S04]  /*64d0*/  PLOP3.LUT P4, PT, PT, PT, UP2, 0x80, 0x8 ;  /* 0x000000000008781c */ /* 0x000fe80003f8f028 */
[----:B------:R-:W-:Y:S01]  /*64e0*/  P2R R82, PR, RZ, 0x10 ;  /* 0x00000010ff527803 */ /* 0x000fe20000000000 */
[----:B------:R-:W-:Y:S06]  /*64f0*/  @UP2 UPLOP3.LUT UP0, UPT, UPT, UPT, UP1, 0x80, 0x8 ;  /* 0x000000000008289c */ /* 0x000fec0003f0f010 */
[----:B------:R-:W-:Y:S01]  /*6500*/  PLOP3.LUT P0, PT, PT, PT, UP0, 0x80, 0x8 ;  /* 0x000000000008781c */ /* 0x000fe20003f0f008 */
[----:B------:R-:W-:Y:S01]  /*6510*/  @!UPT UIADD3 URZ, UPT, UPT, URZ, URZ, URZ ;  /* 0x000000fffffff290 */ /* 0x000fe2000fffe0ff */
[----:B------:R-:W-:Y:S11]  /*6520*/  BRA.U !UP1, `(.L_x_93) ;  /* 0x0000000109387547 */ /* 0x000ff6000b800000 */
[----:B------:R-:W-:Y:S01]  /*6530*/  UISETP.NE.U32.AND UP0, UPT, UR36, URZ, UPT ;  /* 0x000000ff2400728c */ /* 0x000fe2000bf05070 */
[----:B------:R-:W-:Y:S02]  /*6540*/  HFMA2 R0, -RZ, RZ, 0, 5.9604644775390625e-08 ;  /* 0x00000001ff007431 */ /* 0x000fe400000001ff */
[----:B------:R-:W-:Y:S01]  /*6550*/  IMAD.MOV.U32 R59, RZ, RZ, 0x1 ;  /* 0x00000001ff3b7424 */ /* 0x000fe200078e00ff */
[----:B------:R-:W-:Y:S06]  /*6560*/  UISETP.NE.AND.EX UP0, UPT, UR37, URZ, UPT, UP0 ;  /* 0x000000ff2500728c */ /* 0x000fec000bf05300 */
[----:B------:R-:W-:Y:S05]  /*6570*/  PLOP3.LUT P1, PT, PT, PT, UP0, 0x80, 0x8 ;  /* 0x000000000008781c */ /* 0x000fea0003f2f008 */
[----:B------:R-:W1:Y:S01]  /*6580*/  @UP0 LDCU.64 UR6, c[0x0][0x888] ;  /* 0x00011100ff0607ac */ /* 0x000e620008000a00 */
[----:B------:R-:W-:Y:S07]  /*6590*/  @UP0 UIMAD UR4, UR48, UR38, URZ ;  /* 0x00000026300402a4 */ /* 0x000fee000f8e02ff */
[----:B------:R-:W-:Y:S01]  /*65a0*/  @!P1 PRMT R59, R0, 0x7610, R59 ;  /* 0x00007610003b9816 */ /* 0x000fe2000000003b */
[----:B-1----:R-:W-:Y:S03]  /*65b0*/  @UP0 UIMAD.WIDE UR6, UR4, 0x4, UR6 ;  /* 0x00000004040608a5 */ /* 0x002fe6000f8e0206 */
[----:B------:R-:W1:Y:S03]  /*65c0*/  @!UP0 LDCU UR4, c[0x0][0x880] ;  /* 0x00011000ff0487ac */ /* 0x000e660008000800 */
[----:B------:R-:W-:Y:S01]  /*65d0*/  IMAD.U32 R2, RZ, RZ, UR6 ;  /* 0x00000006ff027e24 */ /* 0x000fe2000f8e00ff */
[----:B------:R-:W-:Y:S05]  /*65e0*/  MOV R3, UR7 ;  /* 0x0000000700037c02 */ /* 0x000fea0008000f00 */
[----:B-----5:R2:W5:Y:S02]  /*65f0*/  @P1 LDG.E R35, desc[UR46][R2.64] ;  /* 0x0000002e02231981 */ /* 0x020564000c1e1900 */
[----:B-12---:R-:W-:Y:S02]  /*6600*/  @!P1 IMAD.U32 R35, RZ, RZ, UR4 ;  /* 0x00000004ff239e24 */ /* 0x006fe4000f8e00ff */
.L_x_93:
[----:B------:R-:W-:Y:S05]  /*6610*/  @!P3 BRA `(.L_x_94) ;  /* 0x000000000020b947 */ /* 0x000fea0003800000 */
[----:B------:R-:W-:Y:S04]  /*6620*/  ISETP.NE.U32.AND P1, PT, R52, RZ, PT ;  /* 0x000000ff3400720c */ /* 0x000fe80003f25070 */
[----:B------:R-:W-:Y:S11]  /*6630*/  ISETP.NE.AND.EX P1, PT, R53, RZ, PT, P1 ;  /* 0x000000ff3500720c */ /* 0x000ff60003f25310 */
[----:B------:R-:W-:Y:S02]  /*6640*/  @!UPT UIADD3 URZ, UPT, UPT, URZ, URZ, URZ ;  /* 0x000000fffffff290 */ /* 0x000fe4000fffe0ff */
[----:B------:R-:W1:Y:S01]  /*6650*/  @P1 LDC.64 R2, c[0x0][0x8a8] ;  /* 0x00022a00ff021b82 */ /* 0x000e620000000a00 */
[----:B------:R-:W-:Y:S04]  /*6660*/  @P1 IMAD R0, R54, UR48, RZ ;  /* 0x0000003036001c24 */ /* 0x000fe8000f8e02ff */
[----:B-1----:R-:W-:Y:S05]  /*6670*/  @P1 IMAD.WIDE R2, R0, 0x4, R2 ;  /* 0x0000000400021825 */ /* 0x002fea00078e0202 */
[----:B-----5:R1:W5:Y:S02]  /*6680*/  @P1 LDG.E R33, desc[UR46][R2.64] ;  /* 0x0000002e02211981 */ /* 0x020364000c1e1900 */
[----:B-1----:R-:W2:Y:S02]  /*6690*/  @!P1 LDC R33, c[0x0][0x8a0] ;  /* 0x00022800ff219b82 */ /* 0x002ea40000000800 */
.L_x_94:
[----:B-----5:R-:W-:Y:S01]  /*66a0*/  FSETP.NEU.AND P1, PT, R35, RZ, PT ;  /* 0x000000ff2300720b */ /* 0x020fe20003f2d000 */
[----:B------:R-:W-:Y:S01]  /*66b0*/  ULOP3.LUT UR4, UR55, 0x1, URZ, 0x3c, !UPT ;  /* 0x0000000137047892 */ /* 0x000fe2000f8e3cff */
[----:B------:R-:W-:Y:S01]  /*66c0*/  SEL R3, RZ, 0xffffffff, P2 ;  /* 0xffffffffff037807 */ /* 0x000fe20001000000 */
[----:B------:R-:W-:Y:S01]  /*66d0*/  BSSY B1, `(.L_x_95) ;  /* 0x0000035000017945 */ /* 0x000fe20003800000 */
[----:B------:R-:W-:Y:S01]  /*66e0*/  @P4 LOP3.LUT P2, RZ, R59, 0xff, RZ, 0xc0, !PT ;  /* 0x000000ff3bff4812 */ /* 0x000fe2000784c0ff */
[----:B------:R-:W-:Y:S01]  /*66f0*/  IMAD.MOV.U32 R85, RZ, RZ, 0x1 ;  /* 0x00000001ff557424 */ /* 0x000fe200078e00ff */
[----:B------:R-:W-:Y:S01]  /*6700*/  @P4 SEL R4, RZ, 0xffffffff, P1 ;  /* 0xffffffffff044807 */ /* 0x000fe20000800000 */
[----:B------:R-:W-:Y:S01]  /*6710*/  IMAD.U32 R39, RZ, RZ, UR4 ;  /* 0x00000004ff277e24 */ /* 0x000fe2000f8e00ff */
[----:B------:R-:W-:Y:S01]  /*6720*/  LEA R83, R30, UR50, 0x3 ;  /* 0x000000321e537c11 */ /* 0x000fe2000f8e18ff */
[----:B------:R-:W-:Y:S01]  /*6730*/  IMAD.IADD R34, R32, 0x1, R17 ;  /* 0x0000000120227824 */ /* 0x000fe200078e0211 */
[----:B------:R-:W-:Y:S01]  /*6740*/  @P0 SEL R4, R3, R4, !P2 ;  /* 0x0000000403040207 */ /* 0x000fe20005000000 */
[----:B------:R-:W-:Y:S01]  /*6750*/  IMAD.U32 R84, RZ, RZ, UR57 ;  /* 0x00000039ff547e24 */ /* 0x000fe2000f8e00ff */
[----:B------:R-:W-:Y:S02]  /*6760*/  SHF.L.U32 R2, R74, 0x1f, RZ ;  /* 0x0000001f4a027819 */ /* 0x000fe400000006ff */
[----:B------:R-:W-:Y:S02]  /*6770*/  CS2R R50, SRZ ;  /* 0x0000000000327805 */ /* 0x000fe4000001ff00 */
[----:B------:R-:W-:Y:S01]  /*6780*/  @P4 LOP3.LUT R81, R4, 0x1, RZ, 0xc0, !PT ;  /* 0x0000000104514812 */ /* 0x000fe200078ec0ff */
[----:B------:R-:W-:Y:S01]  /*6790*/  IMAD.U32 R4, RZ, RZ, UR57 ;  /* 0x00000039ff047e24 */ /* 0x000fe2000f8e00ff */
[----:B------:R-:W-:Y:S02]  /*67a0*/  PLOP3.LUT P0, PT, PT, PT, UP1, 0x80, 0x8 ;  /* 0x000000000008781c */ /* 0x000fe40003f0f018 */
[----:B------:R-:W-:Y:S02]  /*67b0*/  CS2R R48, SRZ ;  /* 0x0000000000307805 */ /* 0x000fe4000001ff00 */
[----:B------:R-:W-:Y:S02]  /*67c0*/  ISETP.NE.U32.OR P5, PT, R81, 0x1, !P4 ;  /* 0x000000015100780c */ /* 0x000fe400067a5470 */
[----:B------:R-:W-:Y:S02]  /*67d0*/  CS2R R42, SRZ ;  /* 0x00000000002a7805 */ /* 0x000fe4000001ff00 */
[----:B------:R-:W-:Y:S02]  /*67e0*/  LEA R0, R4, UR50, 0x3 ;  /* 0x0000003204007c11 */ /* 0x000fe4000f8e18ff */
[----:B------:R-:W-:Y:S02]  /*67f0*/  CS2R R40, SRZ ;  /* 0x0000000000287805 */ /* 0x000fe4000001ff00 */
[----:B------:R-:W-:Y:S02]  /*6800*/  LOP3.LUT P2, R80, R59, 0xff, RZ, 0xc0, !PT ;  /* 0x000000ff3b507812 */ /* 0x000fe4000784c0ff */
[----:B------:R-:W-:Y:S04]  /*6810*/  SEL R86, RZ, 0xffffffff, P1 ;  /* 0xffffffffff567807 */ /* 0x000fe80000800000 */
[----:B------:R-:W-:Y:S02]  /*6820*/  @P0 SEL R86, R3, R86, !P2 ;  /* 0x0000005603560207 */ /* 0x000fe40005000000 */
[----:B------:R-:W-:Y:S02]  /*6830*/  @P5 SHF.L.U32 R5, R39, 0x1f, RZ ;  /* 0x0000001f27055819 */ /* 0x000fe400000006ff */
[----:B------:R-:W-:Y:S02]  /*6840*/  LOP3.LUT R86, R86, 0x1, RZ, 0xc0, !PT ;  /* 0x0000000156567812 */ /* 0x000fe400078ec0ff */
[----:B------:R-:W1:Y:S01]  /*6850*/  @P5 SYNCS.PHASECHK.TRANS64.TRYWAIT P4, [R0+URZ+0xd0], R5 ;  /* 0x0000d005000055a7 */ /* 0x000e6200080811ff */
[----:B------:R3:W4:Y:S01]  /*6860*/  SYNCS.PHASECHK.TRANS64.TRYWAIT P3, [R83+URZ+0x120], R2 ;  /* 0x00012002530075a7 */ /* 0x00072200080611ff */
[----:B-1----:R-:W-:Y:S01]  /*6870*/  @P5 SEL R85, RZ, 0x1, !P4 ;  /* 0x00000001ff555807 */ /* 0x002fe20006000000 */
[----:B---34-:R-:W-:Y:S06]  /*6880*/  @!P5 BRA `(.L_x_96) ;  /* 0x000000000064d947 */ /* 0x018fec0003800000 */
[----:B------:R-:W-:Y:S01]  /*6890*/  ISETP.NE.AND P1, PT, R85, RZ, PT ;  /* 0x000000ff5500720c */ /* 0x000fe20003f25270 */
[----:B------:R-:W-:Y:S01]  /*68a0*/  BSSY B0, `(.L_x_97) ;  /* 0x0000007000007945 */ /* 0x000fe20003800000 */
[----:B------:R-:W-:Y:S01]  /*68b0*/  ISETP.NE.U32.AND P0, PT, R86, 0x1, PT ;  /* 0x000000015600780c */ /* 0x000fe20003f05070 */
[----:B------:R-:W-:Y:S10]  /*68c0*/  IMAD.U32 R4, RZ, RZ, UR57 ;  /* 0x00000039ff047e24 */ /* 0x000ff4000f8e00ff */
[----:B------:R-:W-:Y:S05]  /*68d0*/  @P1 BRA `(.L_x_98) ;  /* 0x00000000000c1947 */ /* 0x000fea0003800000 */
[----:B------:R-:W-:Y:S04]  /*68e0*/  SHF.L.U32 R3, R39, 0x1f, RZ ;  /* 0x0000001f27037819 */ /* 0x000fe800000006ff */
[----:B------:R-:W1:Y:S02]  /*68f0*/  SYNCS.PHASECHK.TRANS64.TRYWAIT P1, [R0+URZ+0xd0], R3 ;  /* 0x0000d003000075a7 */ /* 0x000e6400080211ff */
[----:B-1----:R-:W-:Y:S05]  /*6900*/  @!P1 BRA `(.L_x_99) ;  /* 0x0000002000049947 */ /* 0x002fea0003800000 */
.L_x_98:
[----:B------:R-:W-:Y:S05]  /*6910*/  BSYNC B0 ;  /* 0x0000000000007941 */ /* 0x000fea0003800000 */
.L_x_97:
[----:B-1----:R-:W-:Y:S01]  /*6920*/  @P0 IMAD R0, R4, 0x800, R75 ;  /* 0x0000080004000824 */ /* 0x002fe200078e024b */
[----:B------:R-:W-:Y:S02]  /*6930*/  CS2R R42, SRZ ;  /* 0x00000000002a7805 */ /* 0x000fe4000001ff00 */
[----:B------:R-:W-:Y:S02]  /*6940*/  CS2R R40, SRZ ;  /* 0x0000000000287805 */ /* 0x000fe4000001ff00 */
[----:B------:R-:W-:Y:S02]  /*6950*/  CS2R R50, SRZ ;  /* 0x0000000000327805 */ /* 0x000fe4000001ff00 */
[----:B------:R-:W-:Y:S02]  /*6960*/  CS2R R48, SRZ ;  /* 0x0000000000307805 */ /* 0x000fe4000001ff00 */
[----:B------:R-:W-:Y:S01]  /*6970*/  @P0 LEA R4, R0, UR50, 0x1 ;  /* 0x0000003200040c11 */ /* 0x000fe2000f8e08ff */
[----:B------:R-:W-:Y:S05]  /*6980*/  @P0 WARPSYNC.ALL ;  /* 0x0000000000000948 */ /* 0x000fea0003800000 */
[----:B------:R1:W3:Y:S01]  /*6990*/  @P0 LDSM.16.M88.4 R40, [R4+0x200] ;  /* 0x000200000428083b */ /* 0x0002e20000000200 */
[----:B------:R-:W-:Y:S01]  /*69a0*/  UIADD3 UR5, UPT, UPT, UR57, 0x1, URZ ;  /* 0x0000000139057890 */ /* 0x000fe2000fffe0ff */
[----:B------:R-:W-:Y:S03]  /*69b0*/  @P0 IMAD R0, R79, 0x2, R4 ;  /* 0x000000024f000824 */ /* 0x000fe600078e0204 */
[----:B------:R-:W-:Y:S02]  /*69c0*/  UISETP.NE.AND UP0, UPT, UR5, 0x3, UPT ;  /* 0x000000030500788c */ /* 0x000fe4000bf05270 */
[----:B------:R1:W4:Y:S02]  /*69d0*/  @P0 LDSM.16.M88.4 R48, [R0+0x200] ;  /* 0x000200000030083b */ /* 0x0003240000000200 */
[----:B------:R-:W-:Y:S02]  /*69e0*/  USEL UR4, URZ, 0x1, UP0 ;  /* 0x00000001ff047887 */ /* 0x000fe40008000000 */
[----:B------:R-:W-:Y:S04]  /*69f0*/  USEL UR5, UR5, URZ, UP0 ;  /* 0x000000ff05057287 */ /* 0x000fe80008000000 */
[----:B------:R-:W-:Y:S02]  /*6a00*/  LOP3.LUT R39, R39, UR4, RZ, 0x3c, !PT ;  /* 0x0000000427277c12 */ /* 0x000fe4000f8e3cff */
[----:B------:R-:W-:Y:S02]  /*6a10*/  IMAD.U32 R84, RZ, RZ, UR5 ;  /* 0x00000005ff547e24 */ /* 0x000fe4000f8e00ff */
.L_x_96:
[----:B------:R-:W-:Y:S05]  /*6a20*/  BSYNC B1 ;  /* 0x0000000000017941 */ /* 0x000fea0003800000 */
.L_x_95:
[----:B-1----:R-:W-:Y:S04]  /*6a30*/  SHF.R.U32.HI R0, RZ, 0x15, R34 ;  /* 0x00000015ff007819 */ /* 0x002fe80000011622 */
[----:B------:R-:W-:Y:S01]  /*6a40*/  LOP3.LUT P0, RZ, R0, 0x3, R77, 0x48, !PT ;  /* 0x0000000300ff7812 */ /* 0x000fe2000780484d */
[----:B------:R-:W-:Y:S01]  /*6a50*/  @!UPT UIADD3 URZ, UPT, UPT, URZ, URZ, URZ ;  /* 0x000000fffffff290 */ /* 0x000fe2000fffe0ff */
[----:B------:R-:W-:Y:S11]  /*6a60*/  @P3 BRA `(.L_x_100) ;  /* 0x0000000000083947 */ /* 0x000ff60003800000 */
[----:B------:R-:W1:Y:S02]  /*6a70*/  SYNCS.PHASECHK.TRANS64.TRYWAIT P1, [R83+URZ+0x120], R2 ;  /* 0x00012002530075a7 */ /* 0x000e6400080211ff */
[----:B-1----:R-:W-:Y:S05]  /*6a80*/  @!P1 BRA `(.L_x_101) ;  /* 0x0000001c00b89947 */ /* 0x002fea0003800000 */
.L_x_100:
[----:B------:R-:W-:Y:S05]  /*6a90*/  @!P0 BRA `(.L_x_102) ;  /* 0x0000000000408947 */ /* 0x000fea0003800000 */
[----:B------:R-:W1:Y:S01]  /*6aa0*/  LDCU.64 UR8, c[0x4][0x70] ;  /* 0x01000e00ff0877ac */ /* 0x000e620008000a00 */
[----:B------:R-:W-:Y:S01]  /*6ab0*/  MOV R3, 0x0 ;  /* 0x0000000000037802 */ /* 0x000fe20000000f00 */
[----:B------:R-:W-:Y:S02]  /*6ac0*/  HFMA2 R12, -RZ, RZ, 0, 5.9604644775390625e-08 ;  /* 0x00000001ff0c7431 */ /* 0x000fe400000001ff */
[----:B------:R-:W-:Y:S02]  /*6ad0*/  IMAD.MOV.U32 R8, RZ, RZ, 0x192 ;  /* 0x00000192ff087424 */ /* 0x000fe400078e00ff */
[----:B------:R-:W-:Y:S01]  /*6ae0*/  IMAD.MOV.U32 R13, RZ, RZ, RZ ;  /* 0x000000ffff0d7224 */ /* 0x000fe200078e00ff */
[----:B------:R-:W5:Y:S01]  /*6af0*/  LDCU.64 UR6, c[0x4][0x78] ;  /* 0x01000f00ff0677ac */ /* 0x000f620008000a00 */
[----:B------:R-:W2:Y:S01]  /*6b00*/  LDC.64 R2, c[0x4][R3] ;  /* 0x0100000003027b82 */ /* 0x000ea20000000a00 */
[----:B------:R-:W3:Y:S01]  /*6b10*/  LDCU.64 UR4, c[0x4][0x10] ;  /* 0x01000200ff0477ac */ /* 0x000ee20008000a00 */
[----:B-1----:R-:W-:Y:S01]  /*6b20*/  MOV R5, UR9 ;  /* 0x0000000900057c02 */ /* 0x002fe20008000f00 */
[----:B------:R-:W-:Y:S01]  /*6b30*/  IMAD.U32 R4, RZ, RZ, UR8 ;  /* 0x00000008ff047e24 */ /* 0x000fe2000f8e00ff */
[----:B-----5:R-:W-:Y:S01]  /*6b40*/  MOV R7, UR7 ;  /* 0x0000000700077c02 */ /* 0x020fe20008000f00 */
[----:B------:R-:W-:Y:S01]  /*6b50*/  IMAD.U32 R6, RZ, RZ, UR6 ;  /* 0x00000006ff067e24 */ /* 0x000fe2000f8e00ff */
[----:B---3--:R-:W-:Y:S01]  /*6b60*/  MOV R11, UR5 ;  /* 0x00000005000b7c02 */ /* 0x008fe20008000f00 */
[----:B------:R-:W-:Y:S02]  /*6b70*/  IMAD.U32 R10, RZ, RZ, UR4 ;  /* 0x00000004ff0a7e24 */ /* 0x000fe4000f8e00ff */
[----:B------:R-:W-:Y:S07]  /*6b80*/  LEPC R20, `(.L_x_102) ;  /* 0x000000001014794e */ /* 0x000fee0000000000 */
[----:B--2-4-:R-:W-:Y:S05]  /*6b90*/  CALL.ABS.NOINC R2 ;  /* 0x0000000002007343 */ /* 0x014fea0003c00000 */
.L_x_102:
[----:B------:R-:W-:Y:S05]  /*6ba0*/  WARPSYNC.ALL ;  /* 0x0000000000007948 */ /* 0x000fea0003800000 */
[----:B------:R-:W-:Y:S01]  /*6bb0*/  R2UR UR4, R34 ;  /* 0x00000000220472ca */ /* 0x000fe200000e0000 */
[--C-:B---3--:R-:W-:Y:S01]  /*6bc0*/  HADD2.F32 R20, -RZ, R40.reuse.H0_H0 ;  /* 0x20000028ff147230 */ /* 0x108fe20000004100 */
[----:B------:R-:W-:Y:S01]  /*6bd0*/  MOV R70, UR57 ;  /* 0x0000003900467c02 */ /* 0x000fe20008000f00 */
[----:B------:R-:W-:Y:S01]  /*6be0*/  HADD2.F32 R21, -RZ, R40.H1_H1 ;  /* 0x30000028ff157230 */ /* 0x000fe20000004100 */
[----:B------:R-:W-:Y:S01]  /*6bf0*/  SHF.L.U32 R88, R79, 0x1, RZ ;  /* 0x000000014f587819 */ /* 0x000fe200000006ff */
[----:B------:R-:W-:Y:S01]  /*6c00*/  HADD2.F32 R36, -RZ, R41.H1_H1 ;  /* 0x30000029ff247230 */ /* 0x000fe20000004100 */
[----:B------:R-:W-:Y:S01]  /*6c10*/  LEA R87, R70, R75, 0xb ;  /* 0x0000004b46577211 */ /* 0x000fe200078e58ff */
[----:B----4-:R-:W-:Y:S01]  /*6c20*/  HADD2.F32 R37, -RZ, R48.H0_H0 ;  /* 0x20000030ff257230 */ /* 0x010fe20000004100 */
[----:B------:R-:W-:Y:S01]  /*6c30*/  ISETP.NE.AND P1, PT, R76, RZ, PT ;  /* 0x000000ff4c00720c */ /* 0x000fe20003f25270 */
[----:B------:R-:W-:Y:S01]  /*6c40*/  HADD2.F32 R38, -RZ, R51.H1_H1 ;  /* 0x30000033ff267230 */ /* 0x000fe20000004100 */
[----:B------:R-:W-:Y:S01]  /*6c50*/  LEA R89, R87, UR50, 0x1 ;  /* 0x0000003257597c11 */ /* 0x000fe2000f8e08ff */
[----:B------:R-:W-:Y:S02]  /*6c60*/  BSSY.RECONVERGENT B0, `(.L_x_103) ;  /* 0x0000047000007945 */ /* 0x000fe40003800200 */
[----:B------:R-:W2:Y:S01]  /*6c70*/  LDTM.16dp256bit.x4 R4, tmem[UR4] ;  /* 0x00000004000479ee */ /* 0x000ea20008120000 */
[----:B------:R-:W-:Y:S01]  /*6c80*/  IADD3 R90, PT, PT, R88, 0x200, R89 ;  /* 0x00000200585a7810 */ /* 0x000fe20007ffe059 */
[C---:B--2---:R-:W-:Y:S01]  /*6c90*/  FMUL R0, R33.reuse, R4 ;  /* 0x0000000421007220 */ /* 0x044fe20000400000 */
[C---:B------:R-:W-:Y:S01]  /*6ca0*/  FMUL R2, R33.reuse, R5 ;  /* 0x0000000521027220 */ /* 0x040fe20000400000 */
[C---:B------:R-:W-:Y:S01]  /*6cb0*/  FMUL R3, R33.reuse, R6 ;  /* 0x0000000621037220 */ /* 0x040fe20000400000 */
[----:B------:R-:W-:Y:S01]  /*6cc0*/  FMUL R7, R33, R7 ;  /* 0x0000000721077220 */ /* 0x000fe20000400000 */
[C---:B------:R-:W-:Y:S01]  /*6cd0*/  FFMA R0, R35.reuse, R20, R0 ;  /* 0x0000001423007223 */ /* 0x040fe20000000000 */
[----:B------:R-:W-:Y:S02]  /*6ce0*/  HADD2.F32 R20, -RZ, R41.H0_H0 ;  /* 0x20000029ff147230 */ /* 0x000fe40000004100 */
[----:B------:R-:W-:Y:S01]  /*6cf0*/  FFMA R2, R35, R21, R2 ;  /* 0x0000001523027223 */ /* 0x000fe20000000002 */
[C---:B------:R-:W-:Y:S01]  /*6d00*/  FMUL R4, R33.reuse, R8 ;  /* 0x0000000821047220 */ /* 0x040fe20000400000 */
[----:B------:R-:W-:Y:S01]  /*6d10*/  FMUL R5, R33, R9 ;  /* 0x0000000921057220 */ /* 0x000fe20000400000 */
[--C-:B------:R-:W-:Y:S02]  /*6d20*/  HADD2.F32 R21, -RZ, R43.reuse.H0_H0 ;  /* 0x2000002bff157230 */ /* 0x100fe40000004100 */
[C---:B------:R-:W-:Y:S01]  /*6d30*/  FFMA R3, R35.reuse, R20, R3 ;  /* 0x0000001423037223 */ /* 0x040fe20000000003 */
[--C-:B------:R-:W-:Y:S01]  /*6d40*/  HADD2.F32 R20, -RZ, R42.reuse.H0_H0 ;  /* 0x2000002aff147230 */ /* 0x100fe20000004100 */
[----:B------:R-:W-:Y:S01]  /*6d50*/  F2FP.F16.F32.PACK_AB R44, R2, R0 ;  /* 0x00000000022c723e */ /* 0x000fe200000000ff */
[----:B------:R-:W-:Y:S01]  /*6d60*/  FFMA R7, R35, R36, R7 ;  /* 0x0000002423077223 */ /* 0x000fe20000000007 */
[----:B------:R-:W-:Y:S01]  /*6d70*/  FMUL R6, R33, R10 ;  /* 0x0000000a21067220 */ /* 0x000fe20000400000 */
[----:B------:R-:W-:Y:S02]  /*6d80*/  HADD2.F32 R36, -RZ, R43.H1_H1 ;  /* 0x3000002bff247230 */ /* 0x000fe40000004100 */
[----:B------:R-:W-:Y:S01]  /*6d90*/  FFMA R4, R35, R20, R4 ;  /* 0x0000001423047223 */ /* 0x000fe20000000004 */
[----:B------:R-:W-:Y:S01]  /*6da0*/  HADD2.F32 R20, -RZ, R42.H1_H1 ;  /* 0x3000002aff147230 */ /* 0x000fe20000004100 */
[----:B------:R-:W-:Y:S01]  /*6db0*/  F2FP.F16.F32.PACK_AB R45, R7, R3 ;  /* 0x00000003072d723e */ /* 0x000fe200000000ff */
[C---:B------:R-:W-:Y:S01]  /*6dc0*/  FMUL R11, R33.reuse, R11 ;  /* 0x0000000b210b7220 */ /* 0x040fe20000400000 */
[C---:B------:R-:W-:Y:S01]  /*6dd0*/  FMUL R8, R33.reuse, R12 ;  /* 0x0000000c21087220 */ /* 0x040fe20000400000 */
[----:B------:R-:W-:Y:S01]  /*6de0*/  FMUL R9, R33, R13 ;  /* 0x0000000d21097220 */ /* 0x000fe20000400000 */
[C---:B------:R-:W-:Y:S01]  /*6df0*/  FFMA R5, R35.reuse, R20, R5 ;  /* 0x0000001423057223 */ /* 0x040fe20000000005 */
[----:B------:R-:W-:Y:S02]  /*6e00*/  HADD2.F32 R20, -RZ, R48.H1_H1 ;  /* 0x30000030ff147230 */ /* 0x000fe40000004100 */
[C---:B------:R-:W-:Y:S01]  /*6e10*/  FFMA R6, R35.reuse, R21, R6 ;  /* 0x0000001523067223 */ /* 0x040fe20000000006 */
[C---:B------:R-:W-:Y:S01]  /*6e20*/  FFMA R11, R35.reuse, R36, R11 ;  /* 0x00000024230b7223 */ /* 0x040fe2000000000b */
[C---:B------:R-:W-:Y:S01]  /*6e30*/  FFMA R8, R35.reuse, R37, R8 ;  /* 0x0000002523087223 */ /* 0x040fe20000000008 */
[--C-:B------:R-:W-:Y:S02]  /*6e40*/  HADD2.F32 R21, -RZ, R49.reuse.H0_H0 ;  /* 0x20000031ff157230 */ /* 0x100fe40000004100 */
[----:B------:R-:W-:Y:S01]  /*6e50*/  FFMA R9, R35, R20, R9 ;  /* 0x0000001423097223 */ /* 0x000fe20000000009 */
[C---:B------:R-:W-:Y:S01]  /*6e60*/  FMUL R10, R33.reuse, R14 ;  /* 0x0000000e210a7220 */ /* 0x040fe20000400000 */
[----:B------:R-:W-:Y:S02]  /*6e70*/  HADD2.F32 R20, -RZ, R49.H1_H1 ;  /* 0x30000031ff147230 */ /* 0x000fe40000004100 */
[C---:B------:R-:W-:Y:S01]  /*6e80*/  FMUL R15, R33.reuse, R15 ;  /* 0x0000000f210f7220 */ /* 0x040fe20000400000 */
[----:B------:R-:W-:Y:S01]  /*6e90*/  FMUL R12, R33, R16 ;  /* 0x00000010210c7220 */ /* 0x000fe20000400000 */
[C---:B------:R-:W-:Y:S01]  /*6ea0*/  FFMA R10, R35.reuse, R21, R10 ;  /* 0x00000015230a7223 */ /* 0x040fe2000000000a */
[--C-:B------:R-:W-:Y:S02]  /*6eb0*/  HADD2.F32 R36, -RZ, R50.reuse.H1_H1 ;  /* 0x30000032ff247230 */ /* 0x100fe40000004100 */
[----:B------:R-:W-:Y:S01]  /*6ec0*/  FFMA R15, R35, R20, R15 ;  /* 0x00000014230f7223 */ /* 0x000fe2000000000f */
[----:B------:R-:W-:Y:S02]  /*6ed0*/  HADD2.F32 R20, -RZ, R50.H0_H0 ;  /* 0x20000032ff147230 */ /* 0x000fe40000004100 */
[C---:B------:R-:W-:Y:S01]  /*6ee0*/  FMUL R13, R33.reuse, R17 ;  /* 0x00000011210d7220 */ /* 0x040fe20000400000 */
[----:B------:R-:W-:Y:S02]  /*6ef0*/  HADD2.F32 R21, -RZ, R51.H0_H0 ;  /* 0x20000033ff157230 */ /* 0x000fe40000004100 */
[C---:B------:R-:W-:Y:S01]  /*6f00*/  FMUL R14, R33.reuse, R18 ;  /* 0x00000012210e7220 */ /* 0x040fe20000400000 */
[----:B------:R-:W-:Y:S01]  /*6f10*/  FMUL R19, R33, R19 ;  /* 0x0000001321137220 */ /* 0x000fe20000400000 */
[C---:B------:R-:W-:Y:S01]  /*6f20*/  FFMA R12, R35.reuse, R20, R12 ;  /* 0x00000014230c7223 */ /* 0x040fe2000000000c */
[C---:B------:R-:W-:Y:S01]  /*6f30*/  FFMA R13, R35.reuse, R36, R13 ;  /* 0x00000024230d7223 */ /* 0x040fe2000000000d */
[C---:B------:R-:W-:Y:S01]  /*6f40*/  FFMA R14, R35.reuse, R21, R14 ;  /* 0x00000015230e7223 */ /* 0x040fe2000000000e */
[----:B------:R-:W-:Y:S01]  /*6f50*/  FFMA R19, R35, R38, R19 ;  /* 0x0000002623137223 */ /* 0x000fe20000000013 */
[----:B------:R-:W-:Y:S02]  /*6f60*/  F2FP.F16.F32.PACK_AB R46, R5, R4 ;  /* 0x00000004052e723e */ /* 0x000fe400000000ff */
[----:B------:R-:W-:Y:S02]  /*6f70*/  F2FP.F16.F32.PACK_AB R47, R11, R6 ;  /* 0x000000060b2f723e */ /* 0x000fe400000000ff */
[----:B------:R-:W-:Y:S02]  /*6f80*/  F2FP.F16.F32.PACK_AB R68, R9, R8 ;  /* 0x000000080944723e */ /* 0x000fe400000000ff */
[----:B------:R-:W-:Y:S01]  /*6f90*/  F2FP.F16.F32.PACK_AB R69, R15, R10 ;  /* 0x0000000a0f45723e */ /* 0x000fe200000000ff */
[----:B------:R1:W-:Y:S01]  /*6fa0*/  STSM.16.M88.4 [R89+0x200], R44 ;  /* 0x0002002c59007844 */ /* 0x0003e20000000200 */
[----:B------:R-:W-:Y:S02]  /*6fb0*/  F2FP.F16.F32.PACK_AB R70, R13, R12 ;  /* 0x0000000c0d46723e */ /* 0x000fe400000000ff */
[----:B------:R-:W-:Y:S05]  /*6fc0*/  F2FP.F16.F32.PACK_AB R71, R19, R14 ;  /* 0x0000000e1347723e */ /* 0x000fea00000000ff */
[----:B------:R1:W-:Y:S01]  /*6fd0*/  STSM.16.M88.4 [R90], R68 ;  /* 0x000000445a007844 */ /* 0x0003e20000000200 */
[----:B------:R-:W-:Y:S01]  /*6fe0*/  @!PT LDS RZ, [RZ] ;  /* 0x00000000fffff984 */ /* 0x000fe20000000800 */
[----:B------:R-:W-:Y:S01]  /*6ff0*/  @!PT LDS RZ, [RZ] ;  /* 0x00000000fffff984 */ /* 0x000fe20000000800 */
[----:B------:R-:W-:Y:S01]  /*7000*/  @!PT LDS RZ, [RZ] ;  /* 0x00000000fffff984 */ /* 0x000fe20000000800 */
[----:B------:R-:W-:Y:S01]  /*7010*/  @!PT LDS RZ, [RZ] ;  /* 0x00000000fffff984 */ /* 0x000fe20000000800 */
[----:B------:R2:W-:Y:S07]  /*7020*/  MEMBAR.ALL.CTA ;  /* 0x0000000000007992 */ /* 0x0005ee0000008000 */
[----:B--2---:R-:W2:Y:S02]  /*7030*/  FENCE.VIEW.ASYNC.S ;  /* 0x00000000000073c6 */ /* 0x004ea40000000000 */
[----:B--2---:R-:W-:Y:S06]  /*7040*/  BAR.SYNC.DEFER_BLOCKING 0x1, 0x80 ;  /* 0x0042000000007b1d */ /* 0x004fec0000010000 */
[----:B------:R-:W-:Y:S05]  /*7050*/  @P1 BRA `(.L_x_104) ;  /* 0x00000000001c1947 */ /* 0x000fea0003800000 */
[----:B------:R-:W-:Y:S02]  /*7060*/  UIADD3 UR4, UP0, UPT, UR58, 0x680, URZ ;  /* 0x000006803a047890 */ /* 0x000fe4000ff1e0ff */
[----:B------:R-:W-:Y:S02]  /*7070*/  ULEA UR6, UR57, UR50, 0xc ;  /* 0x0000003239067291 */ /* 0x000fe4000f8e60ff */
[----:B------:R-:W-:Y:S02]  /*7080*/  UIADD3.X UR5, UPT, UPT, URZ, UR59, URZ, UP0, !UPT ;  /* 0x0000003bff057290 */ /* 0x000fe400087fe4ff */
[----:B------:R-:W-:Y:S01]  /*7090*/  UIADD3 UR40, UPT, UPT, UR6, 0x200, URZ ;  /* 0x0000020006287890 */ /* 0x000fe2000fffe0ff */
[----:B------:R-:W-:Y:S08]  /*70a0*/  UMOV UR41, UR51 ;  /* 0x0000003300297c82 */ /* 0x000ff00008000000 */
[----:B------:R2:W-:Y:S02]  /*70b0*/  UTMASTG.4D [UR40], [UR4] ;  /* 0x00000028040073b5 */ /* 0x0005e40008018000 */
[----:B--2---:R0:W-:Y:S02]  /*70c0*/  UTMACMDFLUSH ;  /* 0x00000000000079b7 */ /* 0x0041e40000000000 */
.L_x_104:
[----:B------:R-:W-:Y:S05]  /*70d0*/  BSYNC.RECONVERGENT B0 ;  /* 0x0000000000007941 */ /* 0x000fea0003800200 */
.L_x_103:
[----:B------:R-:W-:Y:S01]  /*70e0*/  UIADD3 UR48, UPT, UPT, UR57, 0x1, URZ ;  /* 0x0000000139307890 */ /* 0x000fe2000fffe0ff */
[----:B------:R-:W-:Y:S01]  /*70f0*/  ISETP.NE.AND P2, PT, R82, RZ, PT ;  /* 0x000000ff5200720c */ /* 0x000fe20003f45270 */
[----:B------:R-:W-:Y:S02]  /*7100*/  BSSY.RECONVERGENT B0, `(.L_x_105) ;  /* 0x0000006000007945 */ /* 0x000fe40003800200 */
[----:B------:R-:W-:Y:S01]  /*7110*/  UISETP.NE.AND UP0, UPT, UR48, 0x3, UPT ;  /* 0x000000033000788c */ /* 0x000fe2000bf05270 */
[----:B------:R-:W-:Y:S03]  /*7120*/  ISETP.NE.U32.OR P0, PT, R81, 0x1, !P2 ;  /* 0x000000015100780c */ /* 0x000fe60005705470 */
[----:B------:R-:W-:Y:S01]  /*7130*/  USEL UR60, UR48, URZ, UP0 ;  /* 0x000000ff303c7287 */ /* 0x000fe20008000000 */
[----:B------:R-:W-:Y:S11]  /*7140*/  @P1 BRA `(.L_x_106) ;  /* 0x0000000000041947 */ /* 0x000ff60003800000 */
[----:B------:R-:W-:Y:S04]  /*7150*/  DEPBAR.LE SB0, 0x1 ;  /* 0x000080400000791a */ /* 0x000fe80000000000 */
.L_x_106:
[----:B------:R-:W-:Y:S05]  /*7160*/  BSYNC.RECONVERGENT B0 ;  /* 0x0000000000007941 */ /* 0x000fea0003800200 */
.L_x_105:
[----:B------:R-:W-:Y:S01]  /*7170*/  BAR.SYNC.DEFER_BLOCKING 0x1, 0x80 ;  /* 0x0042000000007b1d */ /* 0x000fe20000010000 */
[----:B------:R-:W-:Y:S01]  /*7180*/  LEA R3, R84, UR50, 0x3 ;  /* 0x0000003254037c11 */ /* 0x000fe2000f8e18ff */
[----:B------:R-:W-:Y:S01]  /*7190*/  UISETP.NE.AND UP0, UPT, UR54, URZ, UPT ;  /* 0x000000ff3600728c */ /* 0x000fe2000bf05270 */
[----:B------:R-:W-:Y:S08]  /*71a0*/  @P0 SHF.L.U32 R4, R39, 0x1f, RZ ;  /* 0x0000001f27040819 */ /* 0x000ff000000006ff */
[----:B------:R-:W-:Y:S05]  /*71b0*/  BRA.U !UP0, `(.L_x_107) ;  /* 0x0000000108287547 */ /* 0x000fea000b800000 */
[----:B------:R-:W2:Y:S01]  /*71c0*/  S2R R0, SR_CgaCtaId ;  /* 0x0000000000007919 */ /* 0x000ea20000008800 */
[----:B------:R-:W-:Y:S01]  /*71d0*/  ISETP.NE.U32.OR P1, PT, R81, 0x1, !P2 ;  /* 0x000000015100780c */ /* 0x000fe20005725470 */
[----:B------:R-:W-:Y:S01]  /*71e0*/  IMAD.U32 R2, RZ, RZ, UR53 ;  /* 0x00000035ff027e24 */ /* 0x000fe2000f8e00ff */
[----:B------:R-:W-:Y:S04]  /*71f0*/  UIADD3 UR53, UPT, UPT, UR53, 0x1, URZ ;  /* 0x0000000135357890 */ /* 0x000fe8000fffe0ff */
[----:B------:R-:W-:Y:S04]  /*7200*/  UISETP.NE.AND UP0, UPT, UR53, 0x3, UPT ;  /* 0x000000033500788c */ /* 0x000fe8000bf05270 */
[----:B------:R-:W-:Y:S03]  /*7210*/  USEL UR53, UR53, URZ, UP0 ;  /* 0x000000ff35357287 */ /* 0x000fe60008000000 */
[----:B------:R-:W-:Y:S05]  /*7220*/  @P1 LEA R2, R2, UR50, 0x3 ;  /* 0x0000003202021c11 */ /* 0x000fea000f8e18ff */
[----:B------:R-:W-:Y:S05]  /*7230*/  @P1 VIADD R5, R2, 0xe8 ;  /* 0x000000e802051836 */ /* 0x000fea0000000000 */
[----:B--2---:R-:W-:Y:S04]  /*7240*/  @P1 PRMT R0, R0, 0x654, R5 ;  /* 0x0000065400001816 */ /* 0x004fe80000000005 */
[----:B------:R2:W-:Y:S03]  /*7250*/  @P1 SYNCS.ARRIVE.TRANS64.RED.A1T0 RZ, [R0+URZ], RZ ;  /* 0x000000ff00ff19a7 */ /* 0x0005e600081004ff */
.L_x_107:
[----:B------:R-:W3:Y:S01]  /*7260*/  @P0 SYNCS.PHASECHK.TRANS64.TRYWAIT P1, [R3+URZ+0xd0], R4 ;  /* 0x0000d004030005a7 */ /* 0x000ee200080211ff */
[----:B------:R-:W-:Y:S01]  /*7270*/  BSSY B1, `(.L_x_108) ;  /* 0x0000011000017945 */ /* 0x000fe20003800000 */
[----:B---3--:R-:W-:Y:S03]  /*7280*/  @P0 SEL R85, RZ, 0x1, !P1 ;  /* 0x00000001ff550807 */ /* 0x008fe60004800000 */
[----:B------:R-:W-:Y:S05]  /*7290*/  @!P0 BRA `(.L_x_109) ;  /* 0x0000000000388947 */ /* 0x000fea0003800000 */
[----:B------:R-:W-:Y:S01]  /*72a0*/  ISETP.NE.U32.AND P0, PT, R86, 0x1, PT ;  /* 0x000000015600780c */ /* 0x000fe20003f05070 */
[----:B------:R-:W-:Y:S01]  /*72b0*/  BSSY B0, `(.L_x_110) ;  /* 0x0000008000007945 */ /* 0x000fe20003800000 */
[----:B------:R-:W-:Y:S11]  /*72c0*/  ISETP.NE.AND P1, PT, R85, RZ, PT ;  /* 0x000000ff5500720c */ /* 0x000ff60003f25270 */
[----:B------:R-:W-:Y:S05]  /*72d0*/  @P0 IMAD R5, R84, 0x800, R75 ;  /* 0x0000080054050824 */ /* 0x000fea00078e024b */
[----:B------:R-:W-:Y:S01]  /*72e0*/  @P0 LEA R5, R5, UR50, 0x1 ;  /* 0x0000003205050c11 */ /* 0x000fe2000f8e08ff */
[----:B------:R-:W-:Y:S06]  /*72f0*/  @P1 BRA `(.L_x_111) ;  /* 0x00000000000c1947 */ /* 0x000fec0003800000 */
[----:B--2---:R-:W-:Y:S04]  /*7300*/  SHF.L.U32 R0, R39, 0x1f, RZ ;  /* 0x0000001f27007819 */ /* 0x004fe800000006ff */
[----:B------:R-:W2:Y:S02]  /*7310*/  SYNCS.PHASECHK.TRANS64.TRYWAIT P1, [R3+URZ+0xd0], R0 ;  /* 0x0000d000030075a7 */ /* 0x000ea400080211ff */
[----:B--2---:R-:W-:Y:S05]  /*7320*/  @!P1 BRA `(.L_x_112) ;  /* 0x0000001400a49947 */ /* 0x004fea0003800000 */
.L_x_111:
[----:B------:R-:W-:Y:S05]  /*7330*/  BSYNC B0 ;  /* 0x0000000000007941 */ /* 0x000fea0003800000 */
.L_x_110:
[----:B--2---:R-:W-:Y:S01]  /*7340*/  @P0 IADD3 R0, PT, PT, R88, R5, RZ ;  /* 0x0000000558000210 */ /* 0x004fe20007ffe0ff */
[----:B------:R-:W-:Y:S05]  /*7350*/  @P0 WARPSYNC.ALL ;  /* 0x0000000000000948 */ /* 0x000fea0003800000 */
[----:B------:R3:W4:Y:S04]  /*7360*/  @P0 LDSM.16.M88.4 R40, [R5+0x200] ;  /* 0x000200000528083b */ /* 0x0007280000000200 */
[----:B------:R3:W2:Y:S02]  /*7370*/  @P0 LDSM.16.M88.4 R48, [R0+0x200] ;  /* 0x000200000030083b */ /* 0x0006a40000000200 */
.L_x_109:
[----:B------:R-:W-:Y:S05]  /*7380*/  BSYNC B1 ;  /* 0x0000000000017941 */ /* 0x000fea0003800000 */
.L_x_108:
[----:B--23--:R-:W-:Y:S05]  /*7390*/  VIADD R0, R34, 0x20 ;  /* 0x0000002022007836 */ /* 0x00cfea0000000000 */
[----:B------:R-:W-:Y:S04]  /*73a0*/  SHF.R.U32.HI R0, RZ, 0x15, R0 ;  /* 0x00000015ff007819 */ /* 0x000fe80000011600 */
[----:B------:R-:W-:Y:S11]  /*73b0*/  LOP3.LUT P0, RZ, R0, 0x3, R77, 0x48, !PT ;  /* 0x0000000300ff7812 */ /* 0x000ff6000780484d */
[----:B------:R-:W-:Y:S02]  /*73c0*/  @!UPT UIADD3 URZ, UPT, UPT, URZ, URZ, URZ ;  /* 0x000000fffffff290 */ /* 0x000fe4000fffe0ff */
[----:B------:R-:W-:Y:S05]  /*73d0*/  @!P0 BRA `(.L_x_113) ;  /* 0x0000000000408947 */ /* 0x000fea0003800000 */
[----:B------:R-:W2:Y:S01]  /*73e0*/  LDCU.64 UR8, c[0x4][0x70] ;  /* 0x01000e00ff0877ac */ /* 0x000ea20008000a00 */
[----:B------:R-:W-:Y:S01]  /*73f0*/  MOV R3, 0x0 ;  /* 0x0000000000037802 */ /* 0x000fe20000000f00 */
[----:B------:R-:W-:Y:S02]  /*7400*/  HFMA2 R12, -RZ, RZ, 0, 5.9604644775390625e-08 ;  /* 0x00000001ff0c7431 */ /* 0x000fe400000001ff */
[----:B------:R-:W-:Y:S02]  /*7410*/  IMAD.MOV.U32 R8, RZ, RZ, 0x192 ;  /* 0x00000192ff087424 */ /* 0x000fe400078e00ff */
[----:B------:R-:W-:Y:S01]  /*7420*/  IMAD.MOV.U32 R13, RZ, RZ, RZ ;  /* 0x000000ffff0d7224 */ /* 0x000fe200078e00ff */
[----:B------:R-:W3:Y:S01]  /*7430*/  LDCU.64 UR6, c[0x4][0x78] ;  /* 0x01000f00ff0677ac */ /* 0x000ee20008000a00 */
[----:B------:R-:W1:Y:S01]  /*7440*/  LDC.64 R2, c[0x4][R3] ;  /* 0x0100000003027b82 */ /* 0x000e620000000a00 */
[----:B------:R-:W5:Y:S01]  /*7450*/  LDCU.64 UR4, c[0x4][0x10] ;  /* 0x01000200ff0477ac */ /* 0x000f620008000a00 */
[----:B--2---:R-:W-:Y:S01]  /*7460*/  MOV R5, UR9 ;  /* 0x0000000900057c02 */ /* 0x004fe20008000f00 */
[----:B------:R-:W-:Y:S01]  /*7470*/  IMAD.U32 R4, RZ, RZ, UR8 ;  /* 0x00000008ff047e24 */ /* 0x000fe2000f8e00ff */
[----:B---3--:R-:W-:Y:S01]  /*7480*/  MOV R7, UR7 ;  /* 0x0000000700077c02 */ /* 0x008fe20008000f00 */
[----:B------:R-:W-:Y:S01]  /*7490*/  IMAD.U32 R6, RZ, RZ, UR6 ;  /* 0x00000006ff067e24 */ /* 0x000fe2000f8e00ff */
[----:B-----5:R-:W-:Y:S01]  /*74a0*/  MOV R11, UR5 ;  /* 0x00000005000b7c02 */ /* 0x020fe20008000f00 */
[----:B------:R-:W-:Y:S02]  /*74b0*/  IMAD.U32 R10, RZ, RZ, UR4 ;  /* 0x00000004ff0a7e24 */ /* 0x000fe4000f8e00ff */
[----:B------:R-:W-:Y:S07]  /*74c0*/  LEPC R20, `(.L_x_113) ;  /* 0x000000001014794e */ /* 0x000fee0000000000 */
[----:B-1--4-:R-:W-:Y:S05]  /*74d0*/  CALL.ABS.NOINC R2 ;  /* 0x0000000002007343 */ /* 0x012fea0003c00000 */
.L_x_113:
[----:B------:R-:W-:Y:S01]  /*74e0*/  ISETP.NE.AND P0, PT, R76, RZ, PT ;  /* 0x000000ff4c00720c */ /* 0x000fe20003f05270 */
[----:B------:R-:W-:Y:S05]  /*74f0*/  WARPSYNC.ALL ;  /* 0x0000000000007948 */ /* 0x000fea0003800000 */
[----:B------:R-:W-:Y:S01]  /*7500*/  R2UR UR4, R34 ;  /* 0x00000000220472ca */ /* 0x000fe200000e0000 */
[--C-:B----4-:R-:W-:Y:S01]  /*7510*/  HADD2.F32 R20, -RZ, R40.reuse.H0_H0 ;  /* 0x20000028ff147230 */ /* 0x110fe20000004100 */
[----:B------:R-:W-:Y:S01]  /*7520*/  R2UR UR5, R83 ;  /* 0x00000000530572ca */ /* 0x000fe200000e0000 */
[----:B------:R-:W-:Y:S01]  /*7530*/  HADD2.F32 R21, -RZ, R40.H1_H1 ;  /* 0x30000028ff157230 */ /* 0x000fe20000004100 */
[----:B------:R-:W-:Y:S01]  /*7540*/  MOV R84, UR60 ;  /* 0x0000003c00547c02 */ /* 0x000fe20008000f00 */
[--C-:B------:R-:W-:Y:S01]  /*7550*/  HADD2.F32 R36, -RZ, R41.reuse.H0_H0 ;  /* 0x20000029ff247230 */ /* 0x100fe20000004100 */
[----:B------:R-:W-:Y:S01]  /*7560*/  BSSY.RECONVERGENT B0, `(.L_x_114) ;  /* 0x000004f000007945 */ /* 0x000fe20003800200 */
[----:B------:R-:W-:Y:S01]  /*7570*/  HADD2.F32 R38, -RZ, R41.H1_H1 ;  /* 0x30000029ff267230 */ /* 0x000fe20000004100 */
[----:B------:R-:W-:Y:S01]  /*7580*/  LEA R83, R84, R75, 0xb ;  /* 0x0000004b54537211 */ /* 0x000fe200078e58ff */
[--C-:B------:R-:W-:Y:S02]  /*7590*/  HADD2.F32 R37, -RZ, R42.reuse.H0_H0 ;  /* 0x2000002aff257230 */ /* 0x100fe40000004100 */
[----:B------:R-:W-:Y:S01]  /*75a0*/  HADD2.F32 R40, -RZ, R42.H1_H1 ;  /* 0x3000002aff287230 */ /* 0x000fe20000004100 */
[----:B------:R-:W-:Y:S01]  /*75b0*/  LEA R83, R83, UR50, 0x1 ;  /* 0x0000003253537c11 */ /* 0x000fe2000f8e08ff */
[----:B------:R-:W2:Y:S01]  /*75c0*/  LDTM.16dp256bit.x4 R4, tmem[UR4+0x20] ;  /* 0x00002004000479ee */ /* 0x000ea20008120000 */
[----:B------:R-:W-:Y:S01]  /*75d0*/  NOP ;  /* 0x0000000000007918 */ /* 0x000fe20000000000 */
[----:B------:R-:W-:Y:S01]  /*75e0*/  UIADD3 UR5, UPT, UPT, UR5, 0x130, URZ ;  /* 0x0000013005057890 */ /* 0x000fe2000fffe0ff */
[----:B------:R-:W-:Y:S01]  /*75f0*/  IADD3 R88, PT, PT, R88, 0x200, R83 ;  /* 0x0000020058587810 */ /* 0x000fe20007ffe053 */
[--C-:B------:R-:W-:Y:S02]  /*7600*/  HADD2.F32 R39, -RZ, R43.reuse.H0_H0 ;  /* 0x2000002bff277230 */ /* 0x100fe40000004100 */
[----:B------:R-:W-:Y:S01]  /*7610*/  UPRMT UR5, UR45, 0x654, UR5 ;  /* 0x000006542d057896 */ /* 0x000fe20008000005 */
[----:B------:R-:W-:Y:S02]  /*7620*/  HADD2.F32 R42, -RZ, R43.H1_H1 ;  /* 0x3000002bff2a7230 */ /* 0x000fe40000004100 */
[--C-:B------:R-:W-:Y:S02]  /*7630*/  HADD2.F32 R41, -RZ, R48.reuse.H0_H0 ;  /* 0x20000030ff297230 */ /* 0x100fe40000004100 */
[----:B-1----:R-:W-:Y:S02]  /*7640*/  HADD2.F32 R44, -RZ, R48.H1_H1 ;  /* 0x30000030ff2c7230 */ /* 0x002fe40000004100 */
[--C-:B------:R-:W-:Y:S02]  /*7650*/  HADD2.F32 R43, -RZ, R49.reuse.H0_H0 ;  /* 0x20000031ff2b7230 */ /* 0x100fe40000004100 */
[----:B--2---:R-:W-:Y:S01]  /*7660*/  SYNCS.ARRIVE.TRANS64.RED.A1T0 RZ, [UR5], RZ ;  /* 0x000000ffffff79a7 */ /* 0x004fe20008100405 */
[----:B------:R-:W-:Y:S02]  /*7670*/  HADD2.F32 R46, -RZ, R49.H1_H1 ;  /* 0x30000031ff2e7230 */ /* 0x000fe40000004100 */
[--C-:B------:R-:W-:Y:S02]  /*7680*/  HADD2.F32 R45, -RZ, R50.reuse.H0_H0 ;  /* 0x20000032ff2d7230 */ /* 0x100fe40000004100 */
[----:B------:R-:W-:Y:S02]  /*7690*/  HADD2.F32 R48, -RZ, R50.H1_H1 ;  /* 0x30000032ff307230 */ /* 0x000fe40000004100 */
[--C-:B------:R-:W-:Y:S02]  /*76a0*/  HADD2.F32 R47, -RZ, R51.reuse.H0_H0 ;  /* 0x20000033ff2f7230 */ /* 0x100fe40000004100 */
[C---:B------:R-:W-:Y:S01]  /*76b0*/  FMUL R0, R33.reuse, R4 ;  /* 0x0000000421007220 */ /* 0x040fe20000400000 */
[C---:B------:R-:W-:Y:S01]  /*76c0*/  FMUL R2, R33.reuse, R5 ;  /* 0x0000000521027220 */ /* 0x040fe20000400000 */
[C---:B------:R-:W-:Y:S01]  /*76d0*/  FMUL R3, R33.reuse, R6 ;  /* 0x0000000621037220 */ /* 0x040fe20000400000 */
[----:B------:R-:W-:Y:S01]  /*76e0*/  FMUL R7, R33, R7 ;  /* 0x0000000721077220 */ /* 0x000fe20000400000 */
[C---:B------:R-:W-:Y:S01]  /*76f0*/  FFMA R0, R35.reuse, R20, R0 ;  /* 0x0000001423007223 */ /* 0x040fe20000000000 */
[C---:B------:R-:W-:Y:S01]  /*7700*/  FFMA R2, R35.reuse, R21, R2 ;  /* 0x0000001523027223 */ /* 0x040fe20000000002 */
[C---:B------:R-:W-:Y:S01]  /*7710*/  FFMA R3, R35.reuse, R36, R3 ;  /* 0x0000002423037223 */ /* 0x040fe20000000003 */
[----:B------:R-:W-:Y:S01]  /*7720*/  FFMA R7, R35, R38, R7 ;  /* 0x0000002623077223 */ /* 0x000fe20000000007 */
[C---:B------:R-:W-:Y:S01]  /*7730*/  FMUL R4, R33.reuse, R8 ;  /* 0x0000000821047220 */ /* 0x040fe20000400000 */
[C---:B------:R-:W-:Y:S01]  /*7740*/  FMUL R5, R33.reuse, R9 ;  /* 0x0000000921057220 */ /* 0x040fe20000400000 */
[----:B------:R-:W-:Y:S01]  /*7750*/  F2FP.F16.F32.PACK_AB R68, R2, R0 ;  /* 0x000000000244723e */ /* 0x000fe200000000ff */
[----:B------:R-:W-:Y:S01]  /*7760*/  FMUL R6, R33, R10 ;  /* 0x0000000a21067220 */ /* 0x000fe20000400000 */
[----:B------:R-:W-:Y:S01]  /*7770*/  F2FP.F16.F32.PACK_AB R69, R7, R3 ;  /* 0x000000030745723e */ /* 0x000fe200000000ff */
[C---:B------:R-:W-:Y:S01]  /*7780*/  FFMA R4, R35.reuse, R37, R4 ;  /* 0x0000002523047223 */ /* 0x040fe20000000004 */
[----:B------:R-:W-:Y:S01]  /*7790*/  FFMA R5, R35, R40, R5 ;  /* 0x0000002823057223 */ /* 0x000fe20000000005 */
[C---:B------:R-:W-:Y:S01]  /*77a0*/  FMUL R11, R33.reuse, R11 ;  /* 0x0000000b210b7220 */ /* 0x040fe20000400000 */
[C---:B------:R-:W-:Y:S01]  /*77b0*/  FMUL R8, R33.reuse, R12 ;  /* 0x0000000c21087220 */ /* 0x040fe20000400000 */
[----:B------:R-:W-:Y:S01]  /*77c0*/  FMUL R9, R33, R13 ;  /* 0x0000000d21097220 */ /* 0x000fe20000400000 */
[----:B------:R-:W-:Y:S01]  /*77d0*/  FFMA R6, R35, R39, R6 ;  /* 0x0000002723067223 */ /* 0x000fe20000000006 */
        /* <DEDUP_REMOVED lines=8> */
[----:B------:R-:W-:Y:S02]  /*7860*/  HADD2.F32 R50, -RZ, R51.H1_H1 ;  /* 0x30000033ff327230 */ /* 0x000fe40000004100 */
[----:B------:R-:W-:Y:S01]  /*7870*/  FMUL R14, R33, R18 ;  /* 0x00000012210e7220 */ /* 0x000fe20000400000 */
[----:B------:R-:W-:Y:S01]  /*7880*/  FFMA R15, R35, R46, R15 ;  /* 0x0000002e230f7223 */ /* 0x000fe2000000000f */
        /* <DEDUP_REMOVED lines=23> */
[----:B------:R-:W-:Y:S02]  /*7a00*/  UIADD3 UR41, UPT, UPT, UR51, 0x20, URZ ;  /* 0x0000002033297890 */ /* 0x000fe4000fffe0ff */
[----:B------:R-:W-:Y:S02]  /*7a10*/  UIADD3 UR40, UPT, UPT, UR6, 0x200, URZ ;  /* 0x0000020006287890 */ /* 0x000fe4000fffe0ff */
[----:B------:R-:W-:Y:S09]  /*7a20*/  UIADD3.X UR5, UPT, UPT, URZ, UR59, URZ, UP0, !UPT ;  /* 0x0000003bff057290 */ /* 0x000ff200087fe4ff */
[----:B------:R2:W-:Y:S02]  /*7a30*/  UTMASTG.4D [UR40], [UR4] ;  /* 0x00000028040073b5 */ /* 0x0005e40008018000 */
[----:B--2---:R0:W-:Y:S02]  /*7a40*/  UTMACMDFLUSH ;  /* 0x00000000000079b7 */ /* 0x0041e40000000000 */
.L_x_115:
[----:B------:R-:W-:Y:S05]  /*7a50*/  BSYNC.RECONVERGENT B0 ;  /* 0x0000000000007941 */ /* 0x000fea0003800200 */
.L_x_114:
[----:B------:R-:W-:Y:S01]  /*7a60*/  UIADD3 UR57, UPT, UPT, UR60, 0x1, URZ ;  /* 0x000000013c397890 */ /* 0x000fe2000fffe0ff */
[----:B------:R-:W-:Y:S03]  /*7a70*/  BSSY.RECONVERGENT B0, `(.L_x_116) ;  /* 0x0000008000007945 */ /* 0x000fe60003800200 */
[----:B------:R-:W-:Y:S04]  /*7a80*/  UISETP.NE.AND UP0, UPT, UR57, 0x3, UPT ;  /* 0x000000033900788c */ /* 0x000fe8000bf05270 */
[----:B------:R-:W-:Y:S02]  /*7a90*/  UISETP.EQ.XOR UP1, UPT, UR48, 0x3, !UP0 ;  /* 0x000000033000788c */ /* 0x000fe4000c722a70 */
[----:B------:R-:W-:Y:S02]  /*7aa0*/  USEL UR57, UR57, URZ, UP0 ;  /* 0x000000ff39397287 */ /* 0x000fe40008000000 */
[----:B------:R-:W-:Y:S04]  /*7ab0*/  USEL UR4, URZ, 0x1, !UP1 ;  /* 0x00000001ff047887 */ /* 0x000fe8000c800000 */
[----:B------:R-:W-:Y:S01]  /*7ac0*/  ULOP3.LUT UR55, UR55, UR4, URZ, 0x3c, !UPT ;  /* 0x0000000437377292 */ /* 0x000fe2000f8e3cff */
[----:B------:R-:W-:Y:S11]  /*7ad0*/  @P0 BRA `(.L_x_117) ;  /* 0x0000000000040947 */ /* 0x000ff60003800000 */
[----:B------:R-:W-:Y:S04]  /*7ae0*/  DEPBAR.LE SB0, 0x1 ;  /* 0x000080400000791a */ /* 0x000fe80000000000 */
.L_x_117:
[----:B------:R-:W-:Y:S05]  /*7af0*/  BSYNC.RECONVERGENT B0 ;  /* 0x0000000000007941 */ /* 0x000fea0003800200 */
.L_x_116:
[----:B------:R-:W-:Y:S01]  /*7b00*/  BAR.SYNC.DEFER_BLOCKING 0x1, 0x80 ;  /* 0x0042000000007b1d */ /* 0x000fe20000010000 */
[----:B------:R-:W-:Y:S01]  /*7b10*/  UISETP.NE.AND UP0, UPT, UR54, -0x2, UPT ;  /* 0xfffffffe3600788c */ /* 0x000fe2000bf05270 */
[----:B------:R-:W-:Y:S08]  /*7b20*/  IADD3 R0, PT, PT, R30, 0x1, RZ ;  /* 0x000000011e007810 */ /* 0x000ff00007ffe0ff */
[----:B------:R-:W-:Y:S05]  /*7b30*/  BRA.U !UP0, `(.L_x_118) ;  /* 0x00000001082c7547 */ /* 0x000fea000b800000 */
[----:B------:R-:W2:Y:S01]  /*7b40*/  S2R R2, SR_CgaCtaId ;  /* 0x0000000000027919 */ /* 0x000ea20000008800 */
[----:B------:R-:W-:Y:S01]  /*7b50*/  ISETP.NE.AND P0, PT, R82, RZ, PT ;  /* 0x000000ff5200720c */ /* 0x000fe20003f05270 */
[----:B------:R-:W-:Y:S01]  /*7b60*/  IMAD.U32 R3, RZ, RZ, UR53 ;  /* 0x00000035ff037e24 */ /* 0x000fe2000f8e00ff */
[----:B------:R-:W-:Y:S02]  /*7b70*/  UIADD3 UR53, UPT, UPT, UR53, 0x1, URZ ;  /* 0x0000000135357890 */ /* 0x000fe4000fffe0ff */
[----:B------:R-:W-:Y:S02]  /*7b80*/  ISETP.NE.U32.OR P0, PT, R81, 0x1, !P0 ;  /* 0x000000015100780c */ /* 0x000fe40004705470 */
[----:B------:R-:W-:Y:S04]  /*7b90*/  UISETP.NE.AND UP0, UPT, UR53, 0x3, UPT ;  /* 0x000000033500788c */ /* 0x000fe8000bf05270 */
[----:B------:R-:W-:Y:S07]  /*7ba0*/  USEL UR53, UR53, URZ, UP0 ;  /* 0x000000ff35357287 */ /* 0x000fee0008000000 */
[----:B------:R-:W-:Y:S05]  /*7bb0*/  @P0 LEA R3, R3, UR50, 0x3 ;  /* 0x0000003203030c11 */ /* 0x000fea000f8e18ff */
[----:B------:R-:W-:Y:S05]  /*7bc0*/  @P0 VIADD R3, R3, 0xe8 ;  /* 0x000000e803030836 */ /* 0x000fea0000000000 */
[----:B--2---:R-:W-:Y:S04]  /*7bd0*/  @P0 PRMT R2, R2, 0x654, R3 ;  /* 0x0000065402020816 */ /* 0x004fe80000000003 */
[----:B------:R2:W-:Y:S03]  /*7be0*/  @P0 SYNCS.ARRIVE.TRANS64.RED.A1T0 RZ, [R2+URZ], RZ ;  /* 0x000000ff02ff09a7 */ /* 0x0005e600081004ff */
.L_x_118:
[----:B------:R-:W-:Y:S01]  /*7bf0*/  LOP3.LUT P0, RZ, R62, 0x1, RZ, 0xc0, !PT ;  /* 0x000000013eff7812 */ /* 0x000fe2000780c0ff */
[----:B------:R-:W-:Y:S01]  /*7c00*/  UIADD3 UR54, UPT, UPT, UR54, 0x2, URZ ;  /* 0x0000000236367890 */ /* 0x000fe2000fffe0ff */
[C---:B------:R-:W-:Y:S01]  /*7c10*/  ISETP.NE.AND P1, PT, R0.reuse, 0x2, PT ;  /* 0x000000020000780c */ /* 0x040fe20003f25270 */
[----:B------:R-:W-:Y:S01]  /*7c20*/  UMOV UR48, UR52 ;  /* 0x0000003400307c82 */ /* 0x000fe20008000000 */
[----:B------:R-:W-:Y:S01]  /*7c30*/  LOP3.LUT R73, R73, 0x1, RZ, 0x3c, !PT ;  /* 0x0000000149497812 */ /* 0x000fe200078e3cff */
[----:B------:R-:W-:Y:S01]  /*7c40*/  IMAD.IADD R19, R29, 0x1, R58 ;  /* 0x000000011d137824 */ /* 0x000fe200078e023a */
[----:B------:R-:W-:Y:S01]  /*7c50*/  SEL R3, RZ, 0x1, P1 ;  /* 0x00000001ff037807 */ /* 0x000fe20000800000 */
[----:B------:R-:W-:Y:S01]  /*7c60*/  IMAD.IADD R37, R31, 0x1, R64 ;  /* 0x000000011f257824 */ /* 0x000fe200078e0240 */
[----:B------:R-:W-:Y:S02]  /*7c70*/  SEL R30, R0, RZ, P1 ;  /* 0x000000ff001e7207 */ /* 0x000fe40000800000 */
[----:B------:R-:W-:Y:S03]  /*7c80*/  LOP3.LUT R74, R74, R3, RZ, 0x3c, !PT ;  /* 0x000000034a4a7212 */ /* 0x000fe600078e3cff */
[----:B------:R-:W-:Y:S05]  /*7c90*/  @P0 BRA `(.L_x_119) ;  /* 0xffffffdc00240947 */ /* 0x000fea000383ffff */
[----:B------:R-:W-:-:S09]  /*7ca0*/  UISETP.NE.AND UP0, UPT, UR49, URZ, UPT ;  /* 0x000000ff3100728c */ /* 0x000fd2000bf05270 */
[----:B------:R-:W-:Y:S05]  /*7cb0*/  BRA.U !UP0, `(.L_x_120) ;  /* 0x0000000108487547 */ /* 0x000fea000b800000 */
[----:B------:R-:W3:Y:S02]  /*7cc0*/  LDCU.64 UR4, c[0x0][0x890] ;  /* 0x00011200ff0477ac */ /* 0x000ee40008000a00 */
[----:B---3--:R-:W-:-:S04]  /*7cd0*/  UISETP.NE.U32.AND UP0, UPT, UR4, URZ, UPT ;  /* 0x000000ff0400728c */ /* 0x008fc8000bf05070 */
[----:B------:R-:W-:-:S09]  /*7ce0*/  UISETP.NE.AND.EX UP0, UPT, UR5, URZ, UPT, UP0 ;  /* 0x000000ff0500728c */ /* 0x000fd2000bf05300 */
[----:B------:R-:W-:Y:S05]  /*7cf0*/  BRA.U UP0, `(.L_x_121) ;  /* 0x00000001000c7547 */ /* 0x000fea000b800000 */
[----:B------:R-:W-:-:S13]  /*7d00*/  FSETP.NEU.AND P0, PT, R35, RZ, PT ;  /* 0x000000ff2300720b */ /* 0x000fda0003f0d000 */
[----:B------:R-:W-:Y:S05]  /*7d10*/  @!P0 EXIT ;  /* 0x000000000000894d */ /* 0x000fea0003800000 */
[----:B------:R-:W-:Y:S05]  /*7d20*/  BRA `(.L_x_120) ;  /* 0x00000000002c7947 */ /* 0x000fea0003800000 */
.L_x_121:
[----:B------:R-:W-:Y:S01]  /*7d30*/  ISETP.NE.AND P0, PT, R80, RZ, PT ;  /* 0x000000ff5000720c */ /* 0x000fe20003f05270 */
[----:B------:R-:W-:-:S12]  /*7d40*/  BSSY.RECONVERGENT B0, `(.L_x_120) ;  /* 0x0000009000007945 */ /* 0x000fd80003800200 */
[----:B------:R-:W-:Y:S05]  /*7d50*/  @P0 BRA `(.L_x_122) ;  /* 0x0000000000140947 */ /* 0x000fea0003800000 */
[----:B------:R-:W3:Y:S02]  /*7d60*/  LDCU.64 UR4, c[0x0][0x888] ;  /* 0x00011100ff0477ac */ /* 0x000ee40008000a00 */
[----:B---3--:R-:W-:-:S04]  /*7d70*/  ISETP.NE.U32.AND P0, PT, RZ, UR4, PT ;  /* 0x00000004ff007c0c */ /* 0x008fc8000bf05070 */
[----:B------:R-:W-:-:S13]  /*7d80*/  ISETP.NE.AND.EX P0, PT, RZ, UR5, PT, P0 ;  /* 0x00000005ff007c0c */ /* 0x000fda000bf05300 */
[----:B------:R-:W-:Y:S05]  /*7d90*/  @!P0 EXIT ;  /* 0x000000000000894d */ /* 0x000fea0003800000 */
[----:B------:R-:W-:Y:S05]  /*7da0*/  BRA `(.L_x_123) ;  /* 0x0000000000087947 */ /* 0x000fea0003800000 */
.L_x_122:
[----:B------:R-:W-:-:S13]  /*7db0*/  FSETP.NEU.AND P0, PT, R35, RZ, PT ;  /* 0x000000ff2300720b */ /* 0x000fda0003f0d000 */
[----:B------:R-:W-:Y:S05]  /*7dc0*/  @!P0 EXIT ;  /* 0x000000000000894d */ /* 0x000fea0003800000 */
.L_x_123:
[----:B------:R-:W-:Y:S05]  /*7dd0*/  BSYNC.RECONVERGENT B0 ;  /* 0x0000000000007941 */ /* 0x000fea0003800200 */
.L_x_120:
[----:B------:R-:W-:Y:S01]  /*7de0*/  ULEA UR4, UR53, UR50, 0x3 ;  /* 0x0000003235047291 */ /* 0x000fe2000f8e18ff */
[----:B------:R-:W-:-:S04]  /*7df0*/  DEPBAR.LE SB0, 0x0 ;  /* 0x000080000000791a */ /* 0x000fc80000000000 */
[----:B------:R-:W-:-:S04]  /*7e00*/  UIADD3 UR4, UPT, UPT, UR4, 0xe8, URZ ;  /* 0x000000e804047890 */ /* 0x000fc8000fffe0ff */
[----:B------:R-:W-:-:S09]  /*7e10*/  UPRMT UR4, UR45, 0x654, UR4 ;  /* 0x000006542d047896 */ /* 0x000fd20008000004 */
[----:B------:R-:W-:Y:S01]  /*7e20*/  SYNCS.ARRIVE.TRANS64.RED.A1T0 RZ, [UR4], RZ ;  /* 0x000000ffffff79a7 */ /* 0x000fe20008100404 */
[----:B------:R-:W-:Y:S05]  /*7e30*/  EXIT ;  /* 0x000000000000794d */ /* 0x000fea0003800000 */
.L_x_25:
[----:B------:R-:W-:Y:S07]  /*7e40*/  MOV R3, UR29 ;  /* 0x0000001d00037c02 */ /* 0x000fee0008000f00 */
.L_x_124:
[----:B--2---:R2:W3:Y:S02]  /*7e50*/  SYNCS.PHASECHK.TRANS64.TRYWAIT P0, [R3+URZ+0x68], R6 ;  /* 0x00006806030075a7 */ /* 0x0044e400080011ff */
[----:B---3--:R-:W-:Y:S05]  /*7e60*/  @!P0 NANOSLEEP.SYNCS 0x989680 ;  /* 0x009896800000895d */ /* 0x008fea0003900000 */
[----:B------:R-:W3:Y:S02]  /*7e70*/  @!P0 SYNCS.PHASECHK.TRANS64 P0, [R3+URZ+0x68], R6 ;  /* 0x00006806030085a7 */ /* 0x000ee400080010ff */
[----:B---3--:R-:W-:Y:S05]  /*7e80*/  @!P0 BRA `(.L_x_124) ;  /* 0xfffffffc00f08947 */ /* 0x008fea000383ffff */
[----:B------:R-:W-:Y:S05]  /*7e90*/  BRA `(.L_x_24) ;  /* 0xffffff9c00687947 */ /* 0x000fea000383ffff */
.L_x_32:
[----:B------:R-:W-:Y:S07]  /*7ea0*/  MOV R3, UR33 ;  /* 0x0000002100037c02 */ /* 0x000fee0008000f00 */
.L_x_125:
[----:B--2---:R2:W1:Y:S02]  /*7eb0*/  SYNCS.PHASECHK.TRANS64.TRYWAIT P0, [R3+URZ+0x68], R6 ;  /* 0x00006806030075a7 */ /* 0x00446400080011ff */
[----:B-1----:R-:W-:Y:S05]  /*7ec0*/  @!P0 NANOSLEEP.SYNCS 0x989680 ;  /* 0x009896800000895d */ /* 0x002fea0003900000 */
[----:B------:R-:W1:Y:S02]  /*7ed0*/  @!P0 SYNCS.PHASECHK.TRANS64 P0, [R3+URZ+0x68], R6 ;  /* 0x00006806030085a7 */ /* 0x000e6400080010ff */
[----:B-1----:R-:W-:Y:S05]  /*7ee0*/  @!P0 BRA `(.L_x_125) ;  /* 0xfffffffc00f08947 */ /* 0x002fea000383ffff */
[----:B------:R-:W-:Y:S05]  /*7ef0*/  BRA `(.L_x_31) ;  /* 0xffffffa000a87947 */ /* 0x000fea000383ffff */
.L_x_37:
[----:B-1----:R-:W-:-:S07]  /*7f00*/  MOV R2, UR37 ;  /* 0x0000002500027c02 */ /* 0x002fce0008000f00 */
.L_x_126:
[----:B-1----:R1:W3:Y:S02]  /*7f10*/  SYNCS.PHASECHK.TRANS64.TRYWAIT P0, [R2+URZ+0x110], R3 ;  /* 0x00011003020075a7 */ /* 0x0022e400080011ff */
[----:B---3--:R-:W-:Y:S05]  /*7f20*/  @!P0 NANOSLEEP.SYNCS 0x989680 ;  /* 0x009896800000895d */ /* 0x008fea0003900000 */
[----:B------:R-:W3:Y:S02]  /*7f30*/  @!P0 SYNCS.PHASECHK.TRANS64 P0, [R2+URZ+0x110], R3 ;  /* 0x00011003020085a7 */ /* 0x000ee400080010ff */
[----:B---3--:R-:W-:Y:S05]  /*7f40*/  @!P0 BRA `(.L_x_126) ;  /* 0xfffffffc00f08947 */ /* 0x008fea000383ffff */
[----:B------:R-:W-:Y:S05]  /*7f50*/  BRA `(.L_x_127) ;  /* 0xffffffa400987947 */ /* 0x000fea000383ffff */
.L_x_41:
[----:B------:R-:W-:-:S07]  /*7f60*/  MOV R0, UR4 ;  /* 0x0000000400007c02 */ /* 0x000fce0008000f00 */
.L_x_128:
[----:B-1----:R1:W2:Y:S02]  /*7f70*/  SYNCS.PHASECHK.TRANS64.TRYWAIT P0, [R0+URZ], R3 ;  /* 0x00000003000075a7 */ /* 0x0022a400080011ff */
[----:B--2---:R-:W-:Y:S05]  /*7f80*/  @!P0 NANOSLEEP.SYNCS 0x989680 ;  /* 0x009896800000895d */ /* 0x004fea0003900000 */
[----:B------:R-:W2:Y:S02]  /*7f90*/  @!P0 SYNCS.PHASECHK.TRANS64 P0, [R0+URZ], R3 ;  /* 0x00000003000085a7 */ /* 0x000ea400080010ff */
[----:B--2---:R-:W-:Y:S05]  /*7fa0*/  @!P0 BRA `(.L_x_128) ;  /* 0xfffffffc00f08947 */ /* 0x004fea000383ffff */
[----:B------:R-:W-:Y:S05]  /*7fb0*/  BRA `(.L_x_129) ;  /* 0xffffffa800e87947 */ /* 0x000fea000383ffff */
.L_x_42:
[----:B------:R-:W-:-:S07]  /*7fc0*/  MOV R0, UR4 ;  /* 0x0000000400007c02 */ /* 0x000fce0008000f00 */
.L_x_130:
[----:B-1----:R1:W2:Y:S02]  /*7fd0*/  SYNCS.PHASECHK.TRANS64.TRYWAIT P0, [R0+URZ], R3 ;  /* 0x00000003000075a7 */ /* 0x0022a400080011ff */
[----:B--2---:R-:W-:Y:S05]  /*7fe0*/  @!P0 NANOSLEEP.SYNCS 0x989680 ;  /* 0x009896800000895d */ /* 0x004fea0003900000 */
[----:B------:R-:W2:Y:S02]  /*7ff0*/  @!P0 SYNCS.PHASECHK.TRANS64 P0, [R0+URZ], R3 ;  /* 0x00000003000085a7 */ /* 0x000ea400080010ff */
[----:B--2---:R-:W-:Y:S05]  /*8000*/  @!P0 BRA `(.L_x_130) ;  /* 0xfffffffc00f08947 */ /* 0x004fea000383ffff */
[----:B------:R-:W-:Y:S05]  /*8010*/  BRA `(.L_x_131) ;  /* 0xffffffa800f47947 */ /* 0x000fea000383ffff */
.L_x_43:
[----:B------:R-:W-:-:S07]  /*8020*/  MOV R0, UR4 ;  /* 0x0000000400007c02 */ /* 0x000fce0008000f00 */
.L_x_132:
[----:B-1----:R1:W2:Y:S02]  /*8030*/  SYNCS.PHASECHK.TRANS64.TRYWAIT P0, [R0+URZ], R3 ;  /* 0x00000003000075a7 */ /* 0x0022a400080011ff */
[----:B--2---:R-:W-:Y:S05]  /*8040*/  @!P0 NANOSLEEP.SYNCS 0x989680 ;  /* 0x009896800000895d */ /* 0x004fea0003900000 */
[----:B------:R-:W2:Y:S02]  /*8050*/  @!P0 SYNCS.PHASECHK.TRANS64 P0, [R0+URZ], R3 ;  /* 0x00000003000085a7 */ /* 0x000ea400080010ff */
[----:B--2---:R-:W-:Y:S05]  /*8060*/  @!P0 BRA `(.L_x_132) ;  /* 0xfffffffc00f08947 */ /* 0x004fea000383ffff */
[----:B------:R-:W-:Y:S05]  /*8070*/  BRA `(.L_x_133) ;  /* 0xffffffac00007947 */ /* 0x000fea000383ffff */
.L_x_44:
[----:B------:R-:W-:-:S07]  /*8080*/  MOV R0, UR4 ;  /* 0x0000000400007c02 */ /* 0x000fce0008000f00 */
.L_x_134:
[----:B-1----:R1:W2:Y:S02]  /*8090*/  SYNCS.PHASECHK.TRANS64.TRYWAIT P0, [R0+URZ], R3 ;  /* 0x00000003000075a7 */ /* 0x0022a400080011ff */
[----:B--2---:R-:W-:Y:S05]  /*80a0*/  @!P0 NANOSLEEP.SYNCS 0x989680 ;  /* 0x009896800000895d */ /* 0x004fea0003900000 */
[----:B------:R-:W2:Y:S02]  /*80b0*/  @!P0 SYNCS.PHASECHK.TRANS64 P0, [R0+URZ], R3 ;  /* 0x00000003000085a7 */ /* 0x000ea400080010ff */
[----:B--2---:R-:W-:Y:S05]  /*80c0*/  @!P0 BRA `(.L_x_134) ;  /* 0xfffffffc00f08947 */ /* 0x004fea000383ffff */
[----:B------:R-:W-:Y:S05]  /*80d0*/  BRA `(.L_x_135) ;  /* 0xffffffac000c7947 */ /* 0x000fea000383ffff */
.L_x_45:
[----:B------:R-:W-:-:S07]  /*80e0*/  MOV R0, UR4 ;  /* 0x0000000400007c02 */ /* 0x000fce0008000f00 */
.L_x_136:
[----:B-1----:R1:W2:Y:S02]  /*80f0*/  SYNCS.PHASECHK.TRANS64.TRYWAIT P0, [R0+URZ], R3 ;  /* 0x00000003000075a7 */ /* 0x0022a400080011ff */
[----:B--2---:R-:W-:Y:S05]  /*8100*/  @!P0 NANOSLEEP.SYNCS 0x989680 ;  /* 0x009896800000895d */ /* 0x004fea0003900000 */
[----:B------:R-:W2:Y:S02]  /*8110*/  @!P0 SYNCS.PHASECHK.TRANS64 P0, [R0+URZ], R3 ;  /* 0x00000003000085a7 */ /* 0x000ea400080010ff */
[----:B--2---:R-:W-:Y:S05]  /*8120*/  @!P0 BRA `(.L_x_136) ;  /* 0xfffffffc00f08947 */ /* 0x004fea000383ffff */
[----:B------:R-:W-:Y:S05]  /*8130*/  BRA `(.L_x_137) ;  /* 0xffffffac00187947 */ /* 0x000fea000383ffff */
.L_x_46:
[----:B------:R-:W-:-:S07]  /*8140*/  MOV R0, UR4 ;  /* 0x0000000400007c02 */ /* 0x000fce0008000f00 */
.L_x_138:
[----:B-1----:R1:W2:Y:S02]  /*8150*/  SYNCS.PHASECHK.TRANS64.TRYWAIT P0, [R0+URZ], R3 ;  /* 0x00000003000075a7 */ /* 0x0022a400080011ff */
[----:B--2---:R-:W-:Y:S05]  /*8160*/  @!P0 NANOSLEEP.SYNCS 0x989680 ;  /* 0x009896800000895d */ /* 0x004fea0003900000 */
[----:B------:R-:W2:Y:S02]  /*8170*/  @!P0 SYNCS.PHASECHK.TRANS64 P0, [R0+URZ], R3 ;  /* 0x00000003000085a7 */ /* 0x000ea400080010ff */
[----:B--2---:R-:W-:Y:S05]  /*8180*/  @!P0 BRA `(.L_x_138) ;  /* 0xfffffffc00f08947 */ /* 0x004fea000383ffff */
[----:B------:R-:W-:Y:S05]  /*8190*/  BRA `(.L_x_139) ;  /* 0xffffffac00247947 */ /* 0x000fea000383ffff */
.L_x_47:
[----:B------:R-:W-:-:S07]  /*81a0*/  MOV R0, UR4 ;  /* 0x0000000400007c02 */ /* 0x000fce0008000f00 */
.L_x_140:
[----:B-1----:R1:W2:Y:S02]  /*81b0*/  SYNCS.PHASECHK.TRANS64.TRYWAIT P0, [R0+URZ], R3 ;  /* 0x00000003000075a7 */ /* 0x0022a400080011ff */
[----:B--2---:R-:W-:Y:S05]  /*81c0*/  @!P0 NANOSLEEP.SYNCS 0x989680 ;  /* 0x009896800000895d */ /* 0x004fea0003900000 */
[----:B------:R-:W2:Y:S02]  /*81d0*/  @!P0 SYNCS.PHASECHK.TRANS64 P0, [R0+URZ], R3 ;  /* 0x00000003000085a7 */ /* 0x000ea400080010ff */
[----:B--2---:R-:W-:Y:S05]  /*81e0*/  @!P0 BRA `(.L_x_140) ;  /* 0xfffffffc00f08947 */ /* 0x004fea000383ffff */
[----:B------:R-:W-:Y:S05]  /*81f0*/  BRA `(.L_x_141) ;  /* 0xffffffac00307947 */ /* 0x000fea000383ffff */
.L_x_48:
[----:B------:R-:W-:-:S07]  /*8200*/  MOV R0, UR4 ;  /* 0x0000000400007c02 */ /* 0x000fce0008000f00 */
.L_x_142:
[----:B-1----:R1:W2:Y:S02]  /*8210*/  SYNCS.PHASECHK.TRANS64.TRYWAIT P0, [R0+URZ], R3 ;  /* 0x00000003000075a7 */ /* 0x0022a400080011ff */
[----:B--2---:R-:W-:Y:S05]  /*8220*/  @!P0 NANOSLEEP.SYNCS 0x989680 ;  /* 0x009896800000895d */ /* 0x004fea0003900000 */
[----:B------:R-:W2:Y:S02]  /*8230*/  @!P0 SYNCS.PHASECHK.TRANS64 P0, [R0+URZ], R3 ;  /* 0x00000003000085a7 */ /* 0x000ea400080010ff */
[----:B--2---:R-:W-:Y:S05]  /*8240*/  @!P0 BRA `(.L_x_142) ;  /* 0xfffffffc00f08947 */ /* 0x004fea000383ffff */
[----:B------:R-:W-:Y:S05]  /*8250*/  BRA `(.L_x_143) ;  /* 0xffffffac003c7947 */ /* 0x000fea000383ffff */
.L_x_49:
[----:B------:R-:W-:-:S07]  /*8260*/  MOV R0, UR4 ;  /* 0x0000000400007c02 */ /* 0x000fce0008000f00 */
.L_x_144:
[----:B-1----:R1:W2:Y:S02]  /*8270*/  SYNCS.PHASECHK.TRANS64.TRYWAIT P0, [R0+URZ], R3 ;  /* 0x00000003000075a7 */ /* 0x0022a400080011ff */
[----:B--2---:R-:W-:Y:S05]  /*8280*/  @!P0 NANOSLEEP.SYNCS 0x989680 ;  /* 0x009896800000895d */ /* 0x004fea0003900000 */
[----:B------:R-:W2:Y:S02]  /*8290*/  @!P0 SYNCS.PHASECHK.TRANS64 P0, [R0+URZ], R3 ;  /* 0x00000003000085a7 */ /* 0x000ea400080010ff */
[----:B--2---:R-:W-:Y:S05]  /*82a0*/  @!P0 BRA `(.L_x_144) ;  /* 0xfffffffc00f08947 */ /* 0x004fea000383ffff */
[----:B------:R-:W-:Y:S05]  /*82b0*/  BRA `(.L_x_145) ;  /* 0xffffffac00487947 */ /* 0x000fea000383ffff */
.L_x_50:
[----:B------:R-:W-:-:S07]  /*82c0*/  MOV R0, UR4 ;  /* 0x0000000400007c02 */ /* 0x000fce0008000f00 */
.L_x_146:
[----:B-1----:R1:W2:Y:S02]  /*82d0*/  SYNCS.PHASECHK.TRANS64.TRYWAIT P0, [R0+URZ], R3 ;  /* 0x00000003000075a7 */ /* 0x0022a400080011ff */
[----:B--2---:R-:W-:Y:S05]  /*82e0*/  @!P0 NANOSLEEP.SYNCS 0x989680 ;  /* 0x009896800000895d */ /* 0x004fea0003900000 */
[----:B------:R-:W2:Y:S02]  /*82f0*/  @!P0 SYNCS.PHASECHK.TRANS64 P0, [R0+URZ], R3 ;  /* 0x00000003000085a7 */ /* 0x000ea400080010ff */
[----:B--2---:R-:W-:Y:S05]  /*8300*/  @!P0 BRA `(.L_x_146) ;  /* 0xfffffffc00f08947 */ /* 0x004fea000383ffff */
[----:B------:R-:W-:Y:S05]  /*8310*/  BRA `(.L_x_147) ;  /* 0xffffffac00547947 */ /* 0x000fea000383ffff */
.L_x_51:
[----:B------:R-:W-:-:S07]  /*8320*/  MOV R0, UR4 ;  /* 0x0000000400007c02 */ /* 0x000fce0008000f00 */
.L_x_148:
[----:B-1----:R1:W2:Y:S02]  /*8330*/  SYNCS.PHASECHK.TRANS64.TRYWAIT P0, [R0+URZ], R3 ;  /* 0x00000003000075a7 */ /* 0x0022a400080011ff */
[----:B--2---:R-:W-:Y:S05]  /*8340*/  @!P0 NANOSLEEP.SYNCS 0x989680 ;  /* 0x009896800000895d */ /* 0x004fea0003900000 */
[----:B------:R-:W2:Y:S02]  /*8350*/  @!P0 SYNCS.PHASECHK.TRANS64 P0, [R0+URZ], R3 ;  /* 0x00000003000085a7 */ /* 0x000ea400080010ff */
[----:B--2---:R-:W-:Y:S05]  /*8360*/  @!P0 BRA `(.L_x_148) ;  /* 0xfffffffc00f08947 */ /* 0x004fea000383ffff */
[----:B------:R-:W-:Y:S05]  /*8370*/  BRA `(.L_x_149) ;  /* 0xffffffac00607947 */ /* 0x000fea000383ffff */
.L_x_52:
[----:B------:R-:W-:-:S07]  /*8380*/  MOV R0, UR4 ;  /* 0x0000000400007c02 */ /* 0x000fce0008000f00 */
.L_x_150:
[----:B-1----:R1:W2:Y:S02]  /*8390*/  SYNCS.PHASECHK.TRANS64.TRYWAIT P0, [R0+URZ], R3 ;  /* 0x00000003000075a7 */ /* 0x0022a400080011ff */
[----:B--2---:R-:W-:Y:S05]  /*83a0*/  @!P0 NANOSLEEP.SYNCS 0x989680 ;  /* 0x009896800000895d */ /* 0x004fea0003900000 */
[----:B------:R-:W2:Y:S02]  /*83b0*/  @!P0 SYNCS.PHASECHK.TRANS64 P0, [R0+URZ], R3 ;  /* 0x00000003000085a7 */ /* 0x000ea400080010ff */
[----:B--2---:R-:W-:Y:S05]  /*83c0*/  @!P0 BRA `(.L_x_150) ;  /* 0xfffffffc00f08947 */ /* 0x004fea000383ffff */
[----:B------:R-:W-:Y:S05]  /*83d0*/  BRA `(.L_x_151) ;  /* 0xffffffac006c7947 */ /* 0x000fea000383ffff */
.L_x_55:
[----:B------:R-:W-:-:S07]  /*83e0*/  MOV R4, UR45 ;  /* 0x0000002d00047c02 */ /* 0x000fce0008000f00 */
.L_x_152:
[----:B--2---:R2:W3:Y:S02]  /*83f0*/  SYNCS.PHASECHK.TRANS64.TRYWAIT P1, [R4+URZ+0x118], R7 ;  /* 0x00011807040075a7 */ /* 0x0044e400080211ff */
[----:B---3--:R-:W-:Y:S05]  /*8400*/  @!P1 NANOSLEEP.SYNCS 0x989680 ;  /* 0x009896800000995d */ /* 0x008fea0003900000 */
[----:B------:R-:W3:Y:S02]  /*8410*/  @!P1 SYNCS.PHASECHK.TRANS64 P1, [R4+URZ+0x118], R7 ;  /* 0x00011807040095a7 */ /* 0x000ee400080210ff */
[----:B---3--:R-:W-:Y:S05]  /*8420*/  @!P1 BRA `(.L_x_152) ;  /* 0xfffffffc00f09947 */ /* 0x008fea000383ffff */
[----:B------:R-:W-:Y:S05]  /*8430*/  BRA `(.L_x_153) ;  /* 0xffffffac00d07947 */ /* 0x000fea000383ffff */
.L_x_56:
[----:B--2---:R-:W-:-:S07]  /*8440*/  MOV R4, UR45 ;  /* 0x0000002d00047c02 */ /* 0x004fce0008000f00 */
.L_x_154:
[----:B--2---:R2:W3:Y:S02]  /*8450*/  SYNCS.PHASECHK.TRANS64.TRYWAIT P1, [R4+URZ+0x110], R5 ;  /* 0x00011005040075a7 */ /* 0x0044e400080211ff */
[----:B---3--:R-:W-:Y:S05]  /*8460*/  @!P1 NANOSLEEP.SYNCS 0x989680 ;  /* 0x009896800000995d */ /* 0x008fea0003900000 */
[----:B------:R-:W3:Y:S02]  /*8470*/  @!P1 SYNCS.PHASECHK.TRANS64 P1, [R4+URZ+0x110], R5 ;  /* 0x00011005040095a7 */ /* 0x000ee400080210ff */
[----:B---3--:R-:W-:Y:S05]  /*8480*/  @!P1 BRA `(.L_x_154) ;  /* 0xfffffffc00f09947 */ /* 0x008fea000383ffff */
[----:B------:R-:W-:Y:S05]  /*8490*/  BRA `(.L_x_155) ;  /* 0xffffffac00d87947 */ /* 0x000fea000383ffff */
.L_x_64:
[----:B------:R-:W-:-:S07]  /*84a0*/  MOV R0, UR7 ;  /* 0x0000000700007c02 */ /* 0x000fce0008000f00 */
.L_x_156:
[----:B---3--:R3:W4:Y:S02]  /*84b0*/  SYNCS.PHASECHK.TRANS64.TRYWAIT P0, [R0+URZ+0x110], R3 ;  /* 0x00011003000075a7 */ /* 0x00872400080011ff */
[----:B----4-:R-:W-:Y:S05]  /*84c0*/  @!P0 NANOSLEEP.SYNCS 0x989680 ;  /* 0x009896800000895d */ /* 0x010fea0003900000 */
[----:B------:R-:W4:Y:S02]  /*84d0*/  @!P0 SYNCS.PHASECHK.TRANS64 P0, [R0+URZ+0x110], R3 ;  /* 0x00011003000085a7 */ /* 0x000f2400080010ff */
[----:B----4-:R-:W-:Y:S05]  /*84e0*/  @!P0 BRA `(.L_x_156) ;  /* 0xfffffffc00f08947 */ /* 0x010fea000383ffff */
[----:B------:R-:W-:Y:S05]  /*84f0*/  BRA `(.L_x_157) ;  /* 0xffffffb4005c7947 */ /* 0x000fea000383ffff */
.L_x_65:
[----:B------:R-:W-:-:S07]  /*8500*/  MOV R0, UR9 ;  /* 0x0000000900007c02 */ /* 0x000fce0008000f00 */
.L_x_158:
[----:B--2---:R2:W3:Y:S02]  /*8510*/  SYNCS.PHASECHK.TRANS64.TRYWAIT P0, [R0+URZ+0x130], R3 ;  /* 0x00013003000075a7 */ /* 0x0044e400080011ff */
[----:B---3--:R-:W-:Y:S05]  /*8520*/  @!P0 NANOSLEEP.SYNCS 0x989680 ;  /* 0x009896800000895d */ /* 0x008fea0003900000 */
[----:B------:R-:W3:Y:S02]  /*8530*/  @!P0 SYNCS.PHASECHK.TRANS64 P0, [R0+URZ+0x130], R3 ;  /* 0x00013003000085a7 */ /* 0x000ee400080010ff */
[----:B---3--:R-:W-:Y:S05]  /*8540*/  @!P0 BRA `(.L_x_158) ;  /* 0xfffffffc00f08947 */ /* 0x008fea000383ffff */
[----:B------:R-:W-:Y:S05]  /*8550*/  BRA `(.L_x_159) ;  /* 0xffffffb400747947 */ /* 0x000fea000383ffff */
.L_x_68:
[----:B--2---:R-:W-:Y:S07]  /*8560*/  MOV R0, UR8 ;  /* 0x0000000800007c02 */ /* 0x004fee0008000f00 */
.L_x_160:
[----:B--2---:R2:W3:Y:S02]  /*8570*/  SYNCS.PHASECHK.TRANS64.TRYWAIT P0, [R0+URZ], R9 ;  /* 0x00000009000075a7 */ /* 0x0044e400080011ff */
[----:B---3--:R-:W-:Y:S05]  /*8580*/  @!P0 NANOSLEEP.SYNCS 0x989680 ;  /* 0x009896800000895d */ /* 0x008fea0003900000 */
[----:B------:R-:W3:Y:S02]  /*8590*/  @!P0 SYNCS.PHASECHK.TRANS64 P0, [R0+URZ], R9 ;  /* 0x00000009000085a7 */ /* 0x000ee400080010ff */
[----:B---3--:R-:W-:Y:S05]  /*85a0*/  @!P0 BRA `(.L_x_160) ;  /* 0xfffffffc00f08947 */ /* 0x008fea000383ffff */
[----:B------:R-:W-:Y:S05]  /*85b0*/  BRA `(.L_x_67) ;  /* 0xffffffb400a47947 */ /* 0x000fea000383ffff */
.L_x_71:
[----:B------:R-:W-:-:S07]  /*85c0*/  MOV R0, UR5 ;  /* 0x0000000500007c02 */ /* 0x000fce0008000f00 */
.L_x_161:
[----:B--2---:R2:W4:Y:S02]  /*85d0*/  SYNCS.PHASECHK.TRANS64.TRYWAIT P0, [R0+URZ], R3 ;  /* 0x00000003000075a7 */ /* 0x00452400080011ff */
[----:B----4-:R-:W-:Y:S05]  /*85e0*/  @!P0 NANOSLEEP.SYNCS 0x989680 ;  /* 0x009896800000895d */ /* 0x010fea0003900000 */
[----:B------:R-:W4:Y:S02]  /*85f0*/  @!P0 SYNCS.PHASECHK.TRANS64 P0, [R0+URZ], R3 ;  /* 0x00000003000085a7 */ /* 0x000f2400080010ff */
[----:B----4-:R-:W-:Y:S05]  /*8600*/  @!P0 BRA `(.L_x_161) ;  /* 0xfffffffc00f08947 */ /* 0x010fea000383ffff */
[----:B------:R-:W-:Y:S05]  /*8610*/  BRA `(.L_x_162) ;  /* 0xffffffb800947947 */ /* 0x000fea000383ffff */
.L_x_72:
[----:B------:R-:W-:-:S07]  /*8620*/  MOV R0, UR6 ;  /* 0x0000000600007c02 */ /* 0x000fce0008000f00 */
.L_x_163:
[----:B--2---:R2:W4:Y:S02]  /*8630*/  SYNCS.PHASECHK.TRANS64.TRYWAIT P0, [R0+URZ], R3 ;  /* 0x00000003000075a7 */ /* 0x00452400080011ff */
[----:B----4-:R-:W-:Y:S05]  /*8640*/  @!P0 NANOSLEEP.SYNCS 0x989680 ;  /* 0x009896800000895d */ /* 0x010fea0003900000 */
[----:B------:R-:W4:Y:S02]  /*8650*/  @!P0 SYNCS.PHASECHK.TRANS64 P0, [R0+URZ], R3 ;  /* 0x00000003000085a7 */ /* 0x000f2400080010ff */
[----:B----4-:R-:W-:Y:S05]  /*8660*/  @!P0 BRA `(.L_x_163) ;  /* 0xfffffffc00f08947 */ /* 0x010fea000383ffff */
[----:B------:R-:W-:Y:S05]  /*8670*/  BRA `(.L_x_164) ;  /* 0xffffffb800a07947 */ /* 0x000fea000383ffff */
.L_x_77:
[----:B------:R-:W-:Y:S07]  /*8680*/  MOV R3, UR15 ;  /* 0x0000000f00037c02 */ /* 0x000fee0008000f00 */
.L_x_165:
[----:B--2---:R2:W3:Y:S02]  /*8690*/  SYNCS.PHASECHK.TRANS64.TRYWAIT P2, [R3+URZ+0x110], R0 ;  /* 0x00011000030075a7 */ /* 0x0044e400080411ff */
[----:B---3--:R-:W-:Y:S05]  /*86a0*/  @!P2 NANOSLEEP.SYNCS 0x989680 ;  /* 0x009896800000a95d */ /* 0x008fea0003900000 */
[----:B------:R-:W3:Y:S02]  /*86b0*/  @!P2 SYNCS.PHASECHK.TRANS64 P2, [R3+URZ+0x110], R0 ;  /* 0x000110000300a5a7 */ /* 0x000ee400080410ff */
[----:B---3--:R-:W-:Y:S05]  /*86c0*/  @!P2 BRA `(.L_x_165) ;  /* 0xfffffffc00f0a947 */ /* 0x008fea000383ffff */
[----:B------:R-:W-:Y:S05]  /*86d0*/  BRA `(.L_x_166) ;  /* 0xffffffc0002c7947 */ /* 0x000fea000383ffff */
.L_x_80:
[----:B------:R-:W-:Y:S07]  /*86e0*/  MOV R0, UR15 ;  /* 0x0000000f00007c02 */ /* 0x000fee0008000f00 */
.L_x_167:
[----:B--2---:R2:W3:Y:S02]  /*86f0*/  SYNCS.PHASECHK.TRANS64.TRYWAIT P0, [R0+URZ+0x108], R3 ;  /* 0x00010803000075a7 */ /* 0x0044e400080011ff */
[----:B---3--:R-:W-:Y:S05]  /*8700*/  @!P0 NANOSLEEP.SYNCS 0x989680 ;  /* 0x009896800000895d */ /* 0x008fea0003900000 */
[----:B------:R-:W3:Y:S02]  /*8710*/  @!P0 SYNCS.PHASECHK.TRANS64 P0, [R0+URZ+0x108], R3 ;  /* 0x00010803000085a7 */ /* 0x000ee400080010ff */
[----:B---3--:R-:W-:Y:S05]  /*8720*/  @!P0 BRA `(.L_x_167) ;  /* 0xfffffffc00f08947 */ /* 0x008fea000383ffff */
[----:B------:R-:W-:Y:S05]  /*8730*/  BRA `(.L_x_79) ;  /* 0xffffffc4003c7947 */ /* 0x000fea000383ffff */
.L_x_83:
[----:B------:R-:W-:Y:S07]  /*8740*/  MOV R0, UR19 ;  /* 0x0000001300007c02 */ /* 0x000fee0008000f00 */
.L_x_168:
[----:B-1----:R1:W2:Y:S02]  /*8750*/  SYNCS.PHASECHK.TRANS64.TRYWAIT P0, [R0+URZ+0xe8], R3 ;  /* 0x0000e803000075a7 */ /* 0x0022a400080011ff */
[----:B--2---:R-:W-:Y:S05]  /*8760*/  @!P0 NANOSLEEP.SYNCS 0x989680 ;  /* 0x009896800000895d */ /* 0x004fea0003900000 */
[----:B------:R-:W2:Y:S02]  /*8770*/  @!P0 SYNCS.PHASECHK.TRANS64 P0, [R0+URZ+0xe8], R3 ;  /* 0x0000e803000085a7 */ /* 0x000ea400080010ff */
[----:B--2---:R-:W-:Y:S05]  /*8780*/  @!P0 BRA `(.L_x_168) ;  /* 0xfffffffc00f08947 */ /* 0x004fea000383ffff */
[----:B------:R-:W-:Y:S05]  /*8790*/  BRA `(.L_x_169) ;  /* 0xffffffc400f47947 */ /* 0x000fea000383ffff */
.L_x_84:
[----:B------:R-:W-:Y:S07]  /*87a0*/  MOV R3, UR17 ;  /* 0x0000001100037c02 */ /* 0x000fee0008000f00 */
.L_x_170:
[----:B-1----:R1:W2:Y:S02]  /*87b0*/  SYNCS.PHASECHK.TRANS64.TRYWAIT P0, [R3+URZ+0xe8], R12 ;  /* 0x0000e80c030075a7 */ /* 0x0022a400080011ff */
[----:B--2---:R-:W-:Y:S05]  /*87c0*/  @!P0 NANOSLEEP.SYNCS 0x989680 ;  /* 0x009896800000895d */ /* 0x004fea0003900000 */
[----:B------:R-:W2:Y:S02]  /*87d0*/  @!P0 SYNCS.PHASECHK.TRANS64 P0, [R3+URZ+0xe8], R12 ;  /* 0x0000e80c030085a7 */ /* 0x000ea400080010ff */
[----:B--2---:R-:W-:Y:S05]  /*87e0*/  @!P0 BRA `(.L_x_170) ;  /* 0xfffffffc00f08947 */ /* 0x004fea000383ffff */
[----:B------:R-:W-:Y:S05]  /*87f0*/  BRA `(.L_x_171) ;  /* 0xffffffc800907947 */ /* 0x000fea000383ffff */
.L_x_86:
[----:B------:R-:W-:-:S07]  /*8800*/  MOV R0, UR4 ;  /* 0x0000000400007c02 */ /* 0x000fce0008000f00 */
.L_x_172:
[----:B-1----:R1:W2:Y:S02]  /*8810*/  SYNCS.PHASECHK.TRANS64.TRYWAIT P0, [R0+URZ], R3 ;  /* 0x00000003000075a7 */ /* 0x0022a400080011ff */
[----:B--2---:R-:W-:Y:S05]  /*8820*/  @!P0 NANOSLEEP.SYNCS 0x989680 ;  /* 0x009896800000895d */ /* 0x004fea0003900000 */
[----:B------:R-:W2:Y:S02]  /*8830*/  @!P0 SYNCS.PHASECHK.TRANS64 P0, [R0+URZ], R3 ;  /* 0x00000003000085a7 */ /* 0x000ea400080010ff */
[----:B--2---:R-:W-:Y:S05]  /*8840*/  @!P0 BRA `(.L_x_172) ;  /* 0xfffffffc00f08947 */ /* 0x004fea000383ffff */
[----:B------:R-:W-:Y:S05]  /*8850*/  BRA `(.L_x_173) ;  /* 0xffffffcc00087947 */ /* 0x000fea000383ffff */
.L_x_87:
[----:B------:R-:W-:-:S07]  /*8860*/  MOV R0, UR4 ;  /* 0x0000000400007c02 */ /* 0x000fce0008000f00 */
.L_x_174:
[----:B-1----:R1:W2:Y:S02]  /*8870*/  SYNCS.PHASECHK.TRANS64.TRYWAIT P0, [R0+URZ], R3 ;  /* 0x00000003000075a7 */ /* 0x0022a400080011ff */
[----:B--2---:R-:W-:Y:S05]  /*8880*/  @!P0 NANOSLEEP.SYNCS 0x989680 ;  /* 0x009896800000895d */ /* 0x004fea0003900000 */
[----:B------:R-:W2:Y:S02]  /*8890*/  @!P0 SYNCS.PHASECHK.TRANS64 P0, [R0+URZ], R3 ;  /* 0x00000003000085a7 */ /* 0x000ea400080010ff */
[----:B--2---:R-:W-:Y:S05]  /*88a0*/  @!P0 BRA `(.L_x_174) ;  /* 0xfffffffc00f08947 */ /* 0x004fea000383ffff */
[----:B------:R-:W-:Y:S05]  /*88b0*/  BRA `(.L_x_175) ;  /* 0xffffffcc00147947 */ /* 0x000fea000383ffff */
.L_x_89:
[----:B------:R-:W-:Y:S07]  /*88c0*/  MOV R0, UR50 ;  /* 0x0000003200007c02 */ /* 0x000fee0008000f00 */
.L_x_176:
[----:B--2---:R2:W4:Y:S02]  /*88d0*/  SYNCS.PHASECHK.TRANS64.TRYWAIT P0, [R0+URZ+0x110], R3 ;  /* 0x00011003000075a7 */ /* 0x00452400080011ff */
[----:B----4-:R-:W-:Y:S05]  /*88e0*/  @!P0 NANOSLEEP.SYNCS 0x989680 ;  /* 0x009896800000895d */ /* 0x010fea0003900000 */
[----:B------:R-:W4:Y:S02]  /*88f0*/  @!P0 SYNCS.PHASECHK.TRANS64 P0, [R0+URZ+0x110], R3 ;  /* 0x00011003000085a7 */ /* 0x000f2400080010ff */
[----:B----4-:R-:W-:Y:S05]  /*8900*/  @!P0 BRA `(.L_x_176) ;  /* 0xfffffffc00f08947 */ /* 0x010fea000383ffff */
[----:B------:R-:W-:Y:S05]  /*8910*/  BRA `(.L_x_177) ;  /* 0xffffffd000107947 */ /* 0x000fea000383ffff */
.L_x_99:
[----:B-1----:R1:W3:Y:S02]  /*8920*/  SYNCS.PHASECHK.TRANS64.TRYWAIT P1, [R0+URZ+0xd0], R3 ;  /* 0x0000d003000075a7 */ /* 0x0022e400080211ff */
[----:B---3--:R-:W-:Y:S05]  /*8930*/  @!P1 NANOSLEEP.SYNCS 0x989680 ;  /* 0x009896800000995d */ /* 0x008fea0003900000 */
[----:B------:R-:W3:Y:S02]  /*8940*/  @!P1 SYNCS.PHASECHK.TRANS64 P1, [R0+URZ+0xd0], R3 ;  /* 0x0000d003000095a7 */ /* 0x000ee400080210ff */
[----:B---3--:R-:W-:Y:S05]  /*8950*/  @!P1 BRA `(.L_x_99) ;  /* 0xfffffffc00f09947 */ /* 0x008fea000383ffff */
[----:B------:R-:W-:Y:S05]  /*8960*/  BRA `(.L_x_98) ;  /* 0xffffffdc00e87947 */ /* 0x000fea000383ffff */
.L_x_101:
[----:B------:R1:W1:Y:S02]  /*8970*/  SYNCS.PHASECHK.TRANS64.TRYWAIT P1, [R83+URZ+0x120], R2 ;  /* 0x00012002530075a7 */ /* 0x00026400080211ff */
[----:B-1----:R-:W-:Y:S05]  /*8980*/  @!P1 NANOSLEEP.SYNCS 0x989680 ;  /* 0x009896800000995d */ /* 0x002fea0003900000 */
[----:B------:R-:W1:Y:S02]  /*8990*/  @!P1 SYNCS.PHASECHK.TRANS64 P1, [R83+URZ+0x120], R2 ;  /* 0x00012002530095a7 */ /* 0x000e6400080210ff */
[----:B-1----:R-:W-:Y:S05]  /*89a0*/  @!P1 BRA `(.L_x_101) ;  /* 0xfffffffc00f09947 */ /* 0x002fea000383ffff */
[----:B------:R-:W-:Y:S05]  /*89b0*/  BRA `(.L_x_100) ;  /* 0xffffffe000347947 */ /* 0x000fea000383ffff */
.L_x_112:
[----:B--2---:R2:W3:Y:S02]  /*89c0*/  SYNCS.PHASECHK.TRANS64.TRYWAIT P1, [R3+URZ+0xd0], R0 ;  /* 0x0000d000030075a7 */ /* 0x0044e400080211ff */
[----:B---3--:R-:W-:Y:S05]  /*89d0*/  @!P1 NANOSLEEP.SYNCS 0x989680 ;  /* 0x009896800000995d */ /* 0x008fea0003900000 */
[----:B------:R-:W3:Y:S02]  /*89e0*/  @!P1 SYNCS.PHASECHK.TRANS64 P1, [R3+URZ+0xd0], R0 ;  /* 0x0000d000030095a7 */ /* 0x000ee400080210ff */
[----:B---3--:R-:W-:Y:S05]  /*89f0*/  @!P1 BRA `(.L_x_112) ;  /* 0xfffffffc00f09947 */ /* 0x008fea000383ffff */
[----:B------:R-:W-:Y:S05]  /*8a00*/  BRA `(.L_x_111) ;  /* 0xffffffe800487947 */ /* 0x000fea000383ffff */
        .weak           $__internal_0_$__cuda_sm10x_tcgen05_guardrail_trap_col_being_dealloced_not_returned_by_alloc
        .type           $__internal_0_$__cuda_sm10x_tcgen05_guardrail_trap_col_being_dealloced_not_returned_by_alloc,@function
        .size           $__internal_0_$__cuda_sm10x_tcgen05_guardrail_trap_col_being_dealloced_not_returned_by_alloc,($__internal_1_$__cuda_sm10x_tcgen05_guardrail_trap_phase_invalid_during_alloc - $__internal_0_$__cuda_sm10x_tcgen05_guardrail_trap_col_being_dealloced_not_returned_by_alloc)
$__internal_0_$__cuda_sm10x_tcgen05_guardrail_trap_col_being_dealloced_not_returned_by_alloc:
[----:B------:R-:W-:Y:S05]  /*8a10*/  BPT.TRAP 0x1 ;  /* 0x000000040000795c */ /* 0x000fea0000300000 */
[----:B------:R-:W-:-:S04]  /*8a20*/  HFMA2 R3, -RZ, RZ, 0, 0 ;  /* 0x00000000ff037431 */ /* 0x000fc800000001ff */
[----:B------:R-:W-:Y:S05]  /*8a30*/  RET.REL.NODEC R2 `(_ZN7cutlass13device_kernelINS_4conv6kernel13ConvUniversalINS1_16ConvProblemShapeILNS1_8OperatorE2ELi2EEENS1_10collective14CollectiveConvINS1_47MainloopSm100TmaUmmaWarpSpecializedImplicitGemmILS5_2ELi13ELi2ELi1ELi2EN4cute5tupleIJNSA_1CILi2EEENSC_ILi1EEESE_EEEEENSB_IJNSC_ILi64EEENSB_IJSH_EEESI_EEENS_6half_tESK_NSA_8TiledMMAINSA_8MMA_AtomIJNSA_20SM100_MMA_F16BF16_SSISK_SK_fLi64ELi64ELNSA_4UMMA5MajorE1ELSP_1ELNSO_7ScaleInE0ELSQ_0EEEEEENSA_6LayoutINSB_IJSE_SE_SE_EEENSB_IJNSC_ILi0EEESV_SV_EEEEENSB_IJNSA_10UnderscoreESY_SY_EEEEENS7_6detail27Sm100ImplicitGemmTileTraitsINSA_13SM90_TMA_LOADENSA_14ComposedLayoutINSA_7SwizzleILi3ELi4ELi3EEENSA_18smem_ptr_flag_bitsILi16EEENST_INSB_IJSH_NSC_ILi8EEEEEENSB_IJSE_SH_EEEEEEEvEENS12_INSA_30SM90_TMA_LOAD_IM2COL_MULTICASTES1D_vEEEENS_8epilogue10collective18CollectiveEpilogueINS1I_23Sm100TmaWarpSpecializedILi3ELi2ELi16ELb1ELb0EEEJSJ_NSB_IJNST_ISH_SE_EENST_INSC_ILi32EEESE_EEEEESK_NSB_IJlNSB_IJSE_llEEESV_EEESK_S1S_NS1I_6fusion15FusionCallbacksIS1M_NS1T_17LinearCombinationISK_fSK_fLNS_15FloatRoundStyleE2EEESJ_S1Q_JEEENSA_5SM1004TMEM4LOAD26SM100_TMEM_LOAD_16dp256b4xES13_NS14_INS15_ILi2ELi4ELi3EEES18_NST_INSB_IJS19_S1O_EEENSB_IJS1O_SE_EEEEEEENSA_17SM75_U32x4_LDSM_NENSA_14SM90_TMA_STOREES27_NSA_17SM90_U32x4_STSM_NENSA_39AutoVectorizingCopyWithAssumedAlignmentILi128EEEEEEvvEEEEvNT_6ParamsE) ;  /* 0xffffff7402707950 */ /* 0x000fea0003c3ffff */
        .weak           $__internal_1_$__cuda_sm10x_tcgen05_guardrail_trap_phase_invalid_during_alloc
        .type           $__internal_1_$__cuda_sm10x_tcgen05_guardrail_trap_phase_invalid_during_alloc,@function
        .size           $__internal_1_$__cuda_sm10x_tcgen05_guardrail_trap_phase_invalid_during_alloc,($__internal_2_$__cuda_sm10x_tcgen05_guardrail_trap_unallocated_columns_being_dealloced - $__internal_1_$__cuda_sm10x_tcgen05_guardrail_trap_phase_invalid_during_alloc)
$__internal_1_$__cuda_sm10x_tcgen05_guardrail_trap_phase_invalid_during_alloc:
[----:B------:R-:W-:Y:S05]  /*8a40*/  BPT.TRAP 0x1 ;  /* 0x000000040000795c */ /* 0x000fea0000300000 */
[----:B------:R-:W-:-:S04]  /*8a50*/  MOV R3, 0x0 ;  /* 0x0000000000037802 */ /* 0x000fc80000000f00 */
[----:B------:R-:W-:Y:S05]  /*8a60*/  RET.REL.NODEC R2 `(_ZN7cutlass13device_kernelINS_4conv6kernel13ConvUniversalINS1_16ConvProblemShapeILNS1_8OperatorE2ELi2EEENS1_10collective14CollectiveConvINS1_47MainloopSm100TmaUmmaWarpSpecializedImplicitGemmILS5_2ELi13ELi2ELi1ELi2EN4cute5tupleIJNSA_1CILi2EEENSC_ILi1EEESE_EEEEENSB_IJNSC_ILi64EEENSB_IJSH_EEESI_EEENS_6half_tESK_NSA_8TiledMMAINSA_8MMA_AtomIJNSA_20SM100_MMA_F16BF16_SSISK_SK_fLi64ELi64ELNSA_4UMMA5MajorE1ELSP_1ELNSO_7ScaleInE0ELSQ_0EEEEEENSA_6LayoutINSB_IJSE_SE_SE_EEENSB_IJNSC_ILi0EEESV_SV_EEEEENSB_IJNSA_10UnderscoreESY_SY_EEEEENS7_6detail27Sm100ImplicitGemmTileTraitsINSA_13SM90_TMA_LOADENSA_14ComposedLayoutINSA_7SwizzleILi3ELi4ELi3EEENSA_18smem_ptr_flag_bitsILi16EEENST_INSB_IJSH_NSC_ILi8EEEEEENSB_IJSE_SH_EEEEEEEvEENS12_INSA_30SM90_TMA_LOAD_IM2COL_MULTICASTES1D_vEEEENS_8epilogue10collective18CollectiveEpilogueINS1I_23Sm100TmaWarpSpecializedILi3ELi2ELi16ELb1ELb0EEEJSJ_NSB_IJNST_ISH_SE_EENST_INSC_ILi32EEESE_EEEEESK_NSB_IJlNSB_IJSE_llEEESV_EEESK_S1S_NS1I_6fusion15FusionCallbacksIS1M_NS1T_17LinearCombinationISK_fSK_fLNS_15FloatRoundStyleE2EEESJ_S1Q_JEEENSA_5SM1004TMEM4LOAD26SM100_TMEM_LOAD_16dp256b4xES13_NS14_INS15_ILi2ELi4ELi3EEES18_NST_INSB_IJS19_S1O_EEENSB_IJS1O_SE_EEEEEEENSA_17SM75_U32x4_LDSM_NENSA_14SM90_TMA_STOREES27_NSA_17SM90_U32x4_STSM_NENSA_39AutoVectorizingCopyWithAssumedAlignmentILi128EEEEEEvvEEEEvNT_6ParamsE) ;  /* 0xffffff7402647950 */ /* 0x000fea0003c3ffff */
        .weak           $__internal_2_$__cuda_sm10x_tcgen05_guardrail_trap_unallocated_columns_being_dealloced
        .type           $__internal_2_$__cuda_sm10x_tcgen05_guardrail_trap_unallocated_columns_being_dealloced,@function
        .size           $__internal_2_$__cuda_sm10x_tcgen05_guardrail_trap_unallocated_columns_being_dealloced,(.L_x_179 - $__internal_2_$__cuda_sm10x_tcgen05_guardrail_trap_unallocated_columns_being_dealloced)
$__internal_2_$__cuda_sm10x_tcgen05_guardrail_trap_unallocated_columns_being_dealloced:
[----:B------:R-:W-:Y:S05]  /*8a70*/  BPT.TRAP 0x1 ;  /* 0x000000040000795c */ /* 0x000fea0000300000 */
[----:B------:R-:W-:-:S04]  /*8a80*/  HFMA2 R3, -RZ, RZ, 0, 0 ;  /* 0x00000000ff037431 */ /* 0x000fc800000001ff */
[----:B------:R-:W-:Y:S05]  /*8a90*/  RET.REL.NODEC R2 `(_ZN7cutlass13device_kernelINS_4conv6kernel13ConvUniversalINS1_16ConvProblemShapeILNS1_8OperatorE2ELi2EEENS1_10collective14CollectiveConvINS1_47MainloopSm100TmaUmmaWarpSpecializedImplicitGemmILS5_2ELi13ELi2ELi1ELi2EN4cute5tupleIJNSA_1CILi2EEENSC_ILi1EEESE_EEEEENSB_IJNSC_ILi64EEENSB_IJSH_EEESI_EEENS_6half_tESK_NSA_8TiledMMAINSA_8MMA_AtomIJNSA_20SM100_MMA_F16BF16_SSISK_SK_fLi64ELi64ELNSA_4UMMA5MajorE1ELSP_1ELNSO_7ScaleInE0ELSQ_0EEEEEENSA_6LayoutINSB_IJSE_SE_SE_EEENSB_IJNSC_ILi0EEESV_SV_EEEEENSB_IJNSA_10UnderscoreESY_SY_EEEEENS7_6detail27Sm100ImplicitGemmTileTraitsINSA_13SM90_TMA_LOADENSA_14ComposedLayoutINSA_7SwizzleILi3ELi4ELi3EEENSA_18smem_ptr_flag_bitsILi16EEENST_INSB_IJSH_NSC_ILi8EEEEEENSB_IJSE_SH_EEEEEEEvEENS12_INSA_30SM90_TMA_LOAD_IM2COL_MULTICASTES1D_vEEEENS_8epilogue10collective18CollectiveEpilogueINS1I_23Sm100TmaWarpSpecializedILi3ELi2ELi16ELb1ELb0EEEJSJ_NSB_IJNST_ISH_SE_EENST_INSC_ILi32EEESE_EEEEESK_NSB_IJlNSB_IJSE_llEEESV_EEESK_S1S_NS1I_6fusion15FusionCallbacksIS1M_NS1T_17LinearCombinationISK_fSK_fLNS_15FloatRoundStyleE2EEESJ_S1Q_JEEENSA_5SM1004TMEM4LOAD26SM100_TMEM_LOAD_16dp256b4xES13_NS14_INS15_ILi2ELi4ELi3EEES18_NST_INSB_IJS19_S1O_EEENSB_IJS1O_SE_EEEEEEENSA_17SM75_U32x4_LDSM_NENSA_14SM90_TMA_STOREES27_NSA_17SM90_U32x4_STSM_NENSA_39AutoVectorizingCopyWithAssumedAlignmentILi128EEEEEEvvEEEEvNT_6ParamsE) ;  /* 0xffffff7402587950 */ /* 0x000fea0003c3ffff */
.L_x_178:
[----:B------:R-:W-:-:S00]  /*8aa0*/  BRA `(.L_x_178) ;  /* 0xfffffffc00fc7947 */ /* 0x000fc0000383ffff */
[----:B------:R-:W-:-:S00]  /*8ab0*/  NOP ;  /* 0x0000000000007918 */ /* 0x000fc00000000000 */
        /* <DEDUP_REMOVED lines=12> */
.L_x_179:


//--------------------- .nv.global.init           --------------------------
	.section	.nv.global.init,"aw",@progbits
.nv.global.init:
	.type		$str$29,@object
	.size		$str$29,($str$30 - $str$29)
$str$29:
        /*0000*/ 	.byte	0x28, 0x61, 0x64, 0x64, 0x72, 0x65, 0x73, 0x73, 0x20, 0x26, 0x20, 0x6d, 0x61, 0x73, 0x6b, 0x29
        /*0010*/ 	.byte	0x20, 0x3d, 0x3d, 0x20, 0x30, 0x00
	.type		$str$30,@object
	.size		$str$30,($str$28 - $str$30)
$str$30:
        /*0016*/ 	.byte	0x2f, 0x74, 0x6d, 0x70, 0x2f, 0x63, 0x75, 0x74, 0x6c, 0x61, 0x73, 0x73, 0x5f, 0x73, 0x77, 0x65
        /*0026*/ 	.byte	0x65, 0x70, 0x5f, 0x73, 0x72, 0x63, 0x2f, 0x69, 0x6e, 0x63, 0x6c, 0x75, 0x64, 0x65, 0x2f, 0x63
        /*0036*/ 	.byte	0x75, 0x74, 0x65, 0x2f, 0x70, 0x6f, 0x69, 0x6e, 0x74, 0x65, 0x72, 0x5f, 0x66, 0x6c, 0x61, 0x67
        /*0046*/ 	.byte	0x67, 0x65, 0x64, 0x2e, 0x68, 0x70, 0x70, 0x00
	.type		$str$28,@object
	.size		$str$28,($str$27 - $str$28)
$str$28:
        /*004e*/ 	.byte	0x2f, 0x74, 0x6d, 0x70, 0x2f, 0x63, 0x75, 0x74, 0x6c, 0x61, 0x73, 0x73, 0x5f, 0x73, 0x77, 0x65
        /*005e*/ 	.byte	0x65, 0x70, 0x5f, 0x73, 0x72, 0x63, 0x2f, 0x69, 0x6e, 0x63, 0x6c, 0x75, 0x64, 0x65, 0x2f, 0x63
        /*006e*/ 	.byte	0x75, 0x74, 0x65, 0x2f, 0x61, 0x74, 0x6f, 0x6d, 0x2f, 0x63, 0x6f, 0x70, 0x79, 0x5f, 0x74, 0x72
        /*007e*/ 	.byte	0x61, 0x69, 0x74, 0x73, 0x5f, 0x73, 0x6d, 0x31, 0x30, 0x30, 0x2e, 0x68, 0x70, 0x70, 0x00
	.type		$str$27,@object
	.size		$str$27,(__unnamed_1 - $str$27)
$str$27:
        /*008d*/ 	.byte	0x28, 0x28, 0x75, 0x69, 0x6e, 0x74, 0x33, 0x32, 0x5f, 0x74, 0x28, 0x74, 0x68, 0x72, 0x65, 0x61
        /*009d*/ 	.byte	0x64, 0x49, 0x64, 0x78, 0x2e, 0x78, 0x29, 0x20, 0x2f, 0x20, 0x33, 0x32, 0x29, 0x20, 0x25, 0x20
        /*00ad*/ 	.byte	0x34, 0x29, 0x20, 0x3d, 0x3d, 0x20, 0x28, 0x28, 0x28, 0x74, 0x6d, 0x65, 0x6d, 0x5f, 0x61, 0x64
        /*00bd*/ 	.byte	0x64, 0x72, 0x20, 0x3e, 0x3e, 0x20, 0x31, 0x36, 0x29, 0x20, 0x2f, 0x20, 0x33, 0x32, 0x29, 0x20
        /*00cd*/ 	.byte	0x25, 0x20, 0x34, 0x29, 0x00
	.type		__unnamed_1,@object
	.size		__unnamed_1,(__unnamed_2 - __unnamed_1)
__unnamed_1:
        /*00d2*/ 	.byte	0x61, 0x75, 0x74, 0x6f, 0x20, 0x63, 0x75, 0x74, 0x65, 0x3a, 0x3a, 0x61, 0x73, 0x5f, 0x70, 0x6f
        /* <DEDUP_REMOVED lines=24> */
        /*0262*/ 	.byte	0x3e, 0x3e, 0x3e, 0x5d, 0x00
	.type		__unnamed_2,@object
	.size		__unnamed_2,(.L_2 - __unnamed_2)
__unnamed_2:
        /* <DEDUP_REMOVED lines=46> */
.L_2:


//--------------------- .nv.shared._ZN7cutlass13device_kernelINS_4conv6kernel13ConvUniversalINS1_16ConvProblemShapeILNS1_8OperatorE2ELi2EEENS1_10collective14CollectiveConvINS1_47MainloopSm100TmaUmmaWarpSpecializedImplicitGemmILS5_2ELi13ELi2ELi1ELi2EN4cute5tupleIJNSA_1CILi2EEENSC_ILi1EEESE_EEEEENSB_IJNSC_ILi64EEENSB_IJSH_EEESI_EEENS_6half_tESK_NSA_8TiledMMAINSA_8MMA_AtomIJNSA_20SM100_MMA_F16BF16_SSISK_SK_fLi64ELi64ELNSA_4UMMA5MajorE1ELSP_1ELNSO_7ScaleInE0ELSQ_0EEEEEENSA_6LayoutINSB_IJSE_SE_SE_EEENSB_IJNSC_ILi0EEESV_SV_EEEEENSB_IJNSA_10UnderscoreESY_SY_EEEEENS7_6detail27Sm100ImplicitGemmTileTraitsINSA_13SM90_TMA_LOADENSA_14ComposedLayoutINSA_7SwizzleILi3ELi4ELi3EEENSA_18smem_ptr_flag_bitsILi16EEENST_INSB_IJSH_NSC_ILi8EEEEEENSB_IJSE_SH_EEEEEEEvEENS12_INSA_30SM90_TMA_LOAD_IM2COL_MULTICASTES1D_vEEEENS_8epilogue10collective18CollectiveEpilogueINS1I_23Sm100TmaWarpSpecializedILi3ELi2ELi16ELb1ELb0EEEJSJ_NSB_IJNST_ISH_SE_EENST_INSC_ILi32EEESE_EEEEESK_NSB_IJlNSB_IJSE_llEEESV_EEESK_S1S_NS1I_6fusion15FusionCallbacksIS1M_NS1T_17LinearCombinationISK_fSK_fLNS_15FloatRoundStyleE2EEESJ_S1Q_JEEENSA_5SM1004TMEM4LOAD26SM100_TMEM_LOAD_16dp256b4xES13_NS14_INS15_ILi2ELi4ELi3EEES18_NST_INSB_IJS19_S1O_EEENSB_IJS1O_SE_EEEEEEENSA_17SM75_U32x4_LDSM_NENSA_14SM90_TMA_STOREES27_NSA_17SM90_U32x4_STSM_NENSA_39AutoVectorizingCopyWithAssumedAlignmentILi128EEEEEEvvEEEEvNT_6ParamsE --------------------------
	.section	.nv.shared._ZN7cutlass13device_kernelINS_4conv6kernel13ConvUniversalINS1_16ConvProblemShapeILNS1_8OperatorE2ELi2EEENS1_10collective14CollectiveConvINS1_47MainloopSm100TmaUmmaWarpSpecializedImplicitGemmILS5_2ELi13ELi2ELi1ELi2EN4cute5tupleIJNSA_1CILi2EEENSC_ILi1EEESE_EEEEENSB_IJNSC_ILi64EEENSB_IJSH_EEESI_EEENS_6half_tESK_NSA_8TiledMMAINSA_8MMA_AtomIJNSA_20SM100_MMA_F16BF16_SSISK_SK_fLi64ELi64ELNSA_4UMMA5MajorE1ELSP_1ELNSO_7ScaleInE0ELSQ_0EEEEEENSA_6LayoutINSB_IJSE_SE_SE_EEENSB_IJNSC_ILi0EEESV_SV_EEEEENSB_IJNSA_10UnderscoreESY_SY_EEEEENS7_6detail27Sm100ImplicitGemmTileTraitsINSA_13SM90_TMA_LOADENSA_14ComposedLayoutINSA_7SwizzleILi3ELi4ELi3EEENSA_18smem_ptr_flag_bitsILi16EEENST_INSB_IJSH_NSC_ILi8EEEEEENSB_IJSE_SH_EEEEEEEvEENS12_INSA_30SM90_TMA_LOAD_IM2COL_MULTICASTES1D_vEEEENS_8epilogue10collective18CollectiveEpilogueINS1I_23Sm100TmaWarpSpecializedILi3ELi2ELi16ELb1ELb0EEEJSJ_NSB_IJNST_ISH_SE_EENST_INSC_ILi32EEESE_EEEEESK_NSB_IJlNSB_IJSE_llEEESV_EEESK_S1S_NS1I_6fusion15FusionCallbacksIS1M_NS1T_17LinearCombinationISK_fSK_fLNS_15FloatRoundStyleE2EEESJ_S1Q_JEEENSA_5SM1004TMEM4LOAD26SM100_TMEM_LOAD_16dp256b4xES13_NS14_INS15_ILi2ELi4ELi3EEES18_NST_INSB_IJS19_S1O_EEENSB_IJS1O_SE_EEEEEEENSA_17SM75_U32x4_LDSM_NENSA_14SM90_TMA_STOREES27_NSA_17SM90_U32x4_STSM_NENSA_39AutoVectorizingCopyWithAssumedAlignmentILi128EEEEEEvvEEEEvNT_6ParamsE,"aw",@nobits
	.sectionflags	@""
	.align	16
	.zero		1024


//--------------------- .nv.shared.reserved.0     --------------------------
	.section	.nv.shared.reserved.0,"aw",@nobits
	.weak		__nv_reservedSMEM_offset_0_alias
	.size		__nv_reservedSMEM_offset_0_alias, 0, 64
	.other		__nv_reservedSMEM_offset_0_alias,@"STO_CUDA_RESERVED_SHARED STV_DEFAULT"
__nv_reservedSMEM_offset_0_alias:
	.zero		0
.nv.shared.reserved.0:
	.zero		64
	.weak		__nv_reservedSMEM_tcgen05_partition
	.type		__nv_reservedSMEM_tcgen05_partition,@object
	.size		__nv_reservedSMEM_tcgen05_partition,(.L_0 - __nv_reservedSMEM_tcgen05_partition)
__nv_reservedSMEM_tcgen05_partition:
	.zero		32
.L_0:


//--------------------- .nv.global                --------------------------
	.section	.nv.global,"aw",@nobits
.nv.global:
	.type		_ZN39_INTERNAL_535886c4_4_k_cu_fa6b0c06_32154cute1_E,@object
	.size		_ZN39_INTERNAL_535886c4_4_k_cu_fa6b0c06_32154cute1_E,(_ZN39_INTERNAL_535886c4_4_k_cu_fa6b0c06_32154cuda3std3__45__cpo6cbeginE - _ZN39_INTERNAL_535886c4_4_k_cu_fa6b0c06_32154cute1_E)
_ZN39_INTERNAL_535886c4_4_k_cu_fa6b0c06_32154cute1_E:
	.zero		1
	.type		_ZN39_INTERNAL_535886c4_4_k_cu_fa6b0c06_32154cuda3std3__45__cpo6cbeginE,@object
	.size		_ZN39_INTERNAL_535886c4_4_k_cu_fa6b0c06_32154cuda3std3__45__cpo6cbeginE,(_ZN39_INTERNAL_535886c4_4_k_cu_fa6b0c06_32154cuda3std3__48in_placeE - _ZN39_INTERNAL_535886c4_4_k_cu_fa6b0c06_32154cuda3std3__45__cpo6cbeginE)
_ZN39_INTERNAL_535886c4_4_k_cu_fa6b0c06_32154cuda3std3__45__cpo6cbeginE:
	.zero		1
	.type		_ZN39_INTERNAL_535886c4_4_k_cu_fa6b0c06_32154cuda3std3__48in_placeE,@object
	.size		_ZN39_INTERNAL_535886c4_4_k_cu_fa6b0c06_32154cuda3std3__48in_placeE,(_ZN39_INTERNAL_535886c4_4_k_cu_fa6b0c06_32154cuda3std6ranges3__45__cpo9iter_moveE - _ZN39_INTERNAL_535886c4_4_k_cu_fa6b0c06_32154cuda3std3__48in_placeE)
_ZN39_INTERNAL_535886c4_4_k_cu_fa6b0c06_32154cuda3std3__48in_placeE:
	.zero		1
	.type		_ZN39_INTERNAL_535886c4_4_k_cu_fa6b0c06_32154cuda3std6ranges3__45__cpo9iter_moveE,@object
	.size		_ZN39_INTERNAL_535886c4_4_k_cu_fa6b0c06_32154cuda3std6ranges3__45__cpo9iter_moveE,(_ZN39_INTERNAL_535886c4_4_k_cu_fa6b0c06_32154cuda3std3__45__cpo5beginE - _ZN39_INTERNAL_535886c4_4_k_cu_fa6b0c06_32154cuda3std6ranges3__45__cpo9iter_moveE)
_ZN39_INTERNAL_535886c4_4_k_cu_fa6b0c06_32154cuda3std6ranges3__45__cpo9iter_moveE:
	.zero		1
	.type		_ZN39_INTERNAL_535886c4_4_k_cu_fa6b0c06_32154cuda3std3__45__cpo5beginE,@object
	.size		_ZN39_INTERNAL_535886c4_4_k_cu_fa6b0c06_32154cuda3std3__45__cpo5beginE,(_ZN39_INTERNAL_535886c4_4_k_cu_fa6b0c06_32154cuda3std3__441_GLOBAL__N__535886c4_4_k_cu_fa6b0c06_32156ignoreE - _ZN39_INTERNAL_535886c4_4_k_cu_fa6b0c06_32154cuda3std3__45__cpo5beginE)
_ZN39_INTERNAL_535886c4_4_k_cu_fa6b0c06_32154cuda3std3__45__cpo5beginE:
	.zero		1
	.type		_ZN39_INTERNAL_535886c4_4_k_cu_fa6b0c06_32154cuda3std3__441_GLOBAL__N__535886c4_4_k_cu_fa6b0c06_32156ignoreE,@object
	.size		_ZN39_INTERNAL_535886c4_4_k_cu_fa6b0c06_32154cuda3std3__441_GLOBAL__N__535886c4_4_k_cu_fa6b0c06_32156ignoreE,(_ZN39_INTERNAL_535886c4_4_k_cu_fa6b0c06_32154cute7productE - _ZN39_INTERNAL_535886c4_4_k_cu_fa6b0c06_32154cuda3std3__441_GLOBAL__N__535886c4_4_k_cu_fa6b0c06_32156ignoreE)
_ZN39_INTERNAL_535886c4_4_k_cu_fa6b0c06_32154cuda3std3__441_GLOBAL__N__535886c4_4_k_cu_fa6b0c06_32156ignoreE:
	.zero		1
	.type		_ZN39_INTERNAL_535886c4_4_k_cu_fa6b0c06_32154cute7productE,@object
	.size		_ZN39_INTERNAL_535886c4_4_k_cu_fa6b0c06_32154cute7productE,(_ZN39_INTERNAL_535886c4_4_k_cu_fa6b0c06_32154cuda3std3__45__cpo3endE - _ZN39_INTERNAL_535886c4_4_k_cu_fa6b0c06_32154cute7productE)
_ZN39_INTERNAL_535886c4_4_k_cu_fa6b0c06_32154cute7productE:
	.zero		1
	.type		_ZN39_INTERNAL_535886c4_4_k_cu_fa6b0c06_32154cuda3std3__45__cpo3endE,@object
	.size		_ZN39_INTERNAL_535886c4_4_k_cu_fa6b0c06_32154cuda3std3__45__cpo3endE,(_ZN39_INTERNAL_535886c4_4_k_cu_fa6b0c06_32154cuda3std3__419piecewise_constructE - _ZN39_INTERNAL_535886c4_4_k_cu_fa6b0c06_32154cuda3std3__45__cpo3endE)
_ZN39_INTERNAL_535886c4_4_k_cu_fa6b0c06_32154cuda3std3__45__cpo3endE:
	.zero		1
	.type		_ZN39_INTERNAL_535886c4_4_k_cu_fa6b0c06_32154cuda3std3__419piecewise_constructE,@object
	.size		_ZN39_INTERNAL_535886c4_4_k_cu_fa6b0c06_32154cuda3std3__419piecewise_constructE,(_ZN39_INTERNAL_535886c4_4_k_cu_fa6b0c06_32154cuda3std3__45__cpo4cendE - _ZN39_INTERNAL_535886c4_4_k_cu_fa6b0c06_32154cuda3std3__419piecewise_constructE)
_ZN39_INTERNAL_535886c4_4_k_cu_fa6b0c06_32154cuda3std3__419piecewise_constructE:
	.zero		1
	.type		_ZN39_INTERNAL_535886c4_4_k_cu_fa6b0c06_32154cuda3std3__45__cpo4cendE,@object
	.size		_ZN39_INTERNAL_535886c4_4_k_cu_fa6b0c06_32154cuda3std3__45__cpo4cendE,(_ZN39_INTERNAL_535886c4_4_k_cu_fa6b0c06_32154cuda3std6ranges3__45__cpo4swapE - _ZN39_INTERNAL_535886c4_4_k_cu_fa6b0c06_32154cuda3std3__45__cpo4cendE)
_ZN39_INTERNAL_535886c4_4_k_cu_fa6b0c06_32154cuda3std3__45__cpo4cendE:
	.zero		1
	.type		_ZN39_INTERNAL_535886c4_4_k_cu_fa6b0c06_32154cuda3std6ranges3__45__cpo4swapE,@object
	.size		_ZN39_INTERNAL_535886c4_4_k_cu_fa6b0c06_32154cuda3std6ranges3__45__cpo4swapE,(.L_10 - _ZN39_INTERNAL_535886c4_4_k_cu_fa6b0c06_32154cuda3std6ranges3__45__cpo4swapE)
_ZN39_INTERNAL_535886c4_4_k_cu_fa6b0c06_32154cuda3std6ranges3__45__cpo4swapE:
	.zero		1
.L_10:


//--------------------- .nv.constant0._ZN7cutlass13device_kernelINS_4conv6kernel13ConvUniversalINS1_16ConvProblemShapeILNS1_8OperatorE2ELi2EEENS1_10collective14CollectiveConvINS1_47MainloopSm100TmaUmmaWarpSpecializedImplicitGemmILS5_2ELi13ELi2ELi1ELi2EN4cute5tupleIJNSA_1CILi2EEENSC_ILi1EEESE_EEEEENSB_IJNSC_ILi64EEENSB_IJSH_EEESI_EEENS_6half_tESK_NSA_8TiledMMAINSA_8MMA_AtomIJNSA_20SM100_MMA_F16BF16_SSISK_SK_fLi64ELi64ELNSA_4UMMA5MajorE1ELSP_1ELNSO_7ScaleInE0ELSQ_0EEEEEENSA_6LayoutINSB_IJSE_SE_SE_EEENSB_IJNSC_ILi0EEESV_SV_EEEEENSB_IJNSA_10UnderscoreESY_SY_EEEEENS7_6detail27Sm100ImplicitGemmTileTraitsINSA_13SM90_TMA_LOADENSA_14ComposedLayoutINSA_7SwizzleILi3ELi4ELi3EEENSA_18smem_ptr_flag_bitsILi16EEENST_INSB_IJSH_NSC_ILi8EEEEEENSB_IJSE_SH_EEEEEEEvEENS12_INSA_30SM90_TMA_LOAD_IM2COL_MULTICASTES1D_vEEEENS_8epilogue10collective18CollectiveEpilogueINS1I_23Sm100TmaWarpSpecializedILi3ELi2ELi16ELb1ELb0EEEJSJ_NSB_IJNST_ISH_SE_EENST_INSC_ILi32EEESE_EEEEESK_NSB_IJlNSB_IJSE_llEEESV_EEESK_S1S_NS1I_6fusion15FusionCallbacksIS1M_NS1T_17LinearCombinationISK_fSK_fLNS_15FloatRoundStyleE2EEESJ_S1Q_JEEENSA_5SM1004TMEM4LOAD26SM100_TMEM_LOAD_16dp256b4xES13_NS14_INS15_ILi2ELi4ELi3EEES18_NST_INSB_IJS19_S1O_EEENSB_IJS1O_SE_EEEEEEENSA_17SM75_U32x4_LDSM_NENSA_14SM90_TMA_STOREES27_NSA_17SM90_U32x4_STSM_NENSA_39AutoVectorizingCopyWithAssumedAlignmentILi128EEEEEEvvEEEEvNT_6ParamsE --------------------------
	.section	.nv.constant0._ZN7cutlass13device_kernelINS_4conv6kernel13ConvUniversalINS1_16ConvProblemShapeILNS1_8OperatorE2ELi2EEENS1_10collective14CollectiveConvINS1_47MainloopSm100TmaUmmaWarpSpecializedImplicitGemmILS5_2ELi13ELi2ELi1ELi2EN4cute5tupleIJNSA_1CILi2EEENSC_ILi1EEESE_EEEEENSB_IJNSC_ILi64EEENSB_IJSH_EEESI_EEENS_6half_tESK_NSA_8TiledMMAINSA_8MMA_AtomIJNSA_20SM100_MMA_F16BF16_SSISK_SK_fLi64ELi64ELNSA_4UMMA5MajorE1ELSP_1ELNSO_7ScaleInE0ELSQ_0EEEEEENSA_6LayoutINSB_IJSE_SE_SE_EEENSB_IJNSC_ILi0EEESV_SV_EEEEENSB_IJNSA_10UnderscoreESY_SY_EEEEENS7_6detail27Sm100ImplicitGemmTileTraitsINSA_13SM90_TMA_LOADENSA_14ComposedLayoutINSA_7SwizzleILi3ELi4ELi3EEENSA_18smem_ptr_flag_bitsILi16EEENST_INSB_IJSH_NSC_ILi8EEEEEENSB_IJSE_SH_EEEEEEEvEENS12_INSA_30SM90_TMA_LOAD_IM2COL_MULTICASTES1D_vEEEENS_8epilogue10collective18CollectiveEpilogueINS1I_23Sm100TmaWarpSpecializedILi3ELi2ELi16ELb1ELb0EEEJSJ_NSB_IJNST_ISH_SE_EENST_INSC_ILi32EEESE_EEEEESK_NSB_IJlNSB_IJSE_llEEESV_EEESK_S1S_NS1I_6fusion15FusionCallbacksIS1M_NS1T_17LinearCombinationISK_fSK_fLNS_15FloatRoundStyleE2EEESJ_S1Q_JEEENSA_5SM1004TMEM4LOAD26SM100_TMEM_LOAD_16dp256b4xES13_NS14_INS15_ILi2ELi4ELi3EEES18_NST_INSB_IJS19_S1O_EEENSB_IJS1O_SE_EEEEEEENSA_17SM75_U32x4_LDSM_NENSA_14SM90_TMA_STOREES27_NSA_17SM90_U32x4_STSM_NENSA_39AutoVectorizingCopyWithAssumedAlignmentILi128EEEEEEvvEEEEvNT_6ParamsE,"a",@progbits
	.sectionflags	@""
	.align	4
.nv.constant0._ZN7cutlass13device_kernelINS_4conv6kernel13ConvUniversalINS1_16ConvProblemShapeILNS1_8OperatorE2ELi2EEENS1_10collective14CollectiveConvINS1_47MainloopSm100TmaUmmaWarpSpecializedImplicitGemmILS5_2ELi13ELi2ELi1ELi2EN4cute5tupleIJNSA_1CILi2EEENSC_ILi1EEESE_EEEEENSB_IJNSC_ILi64EEENSB_IJSH_EEESI_EEENS_6half_tESK_NSA_8TiledMMAINSA_8MMA_AtomIJNSA_20SM100_MMA_F16BF16_SSISK_SK_fLi64ELi64ELNSA_4UMMA5MajorE1ELSP_1ELNSO_7ScaleInE0ELSQ_0EEEEEENSA_6LayoutINSB_IJSE_SE_SE_EEENSB_IJNSC_ILi0EEESV_SV_EEEEENSB_IJNSA_10UnderscoreESY_SY_EEEEENS7_6detail27Sm100ImplicitGemmTileTraitsINSA_13SM90_TMA_LOADENSA_14ComposedLayoutINSA_7SwizzleILi3ELi4ELi3EEENSA_18smem_ptr_flag_bitsILi16EEENST_INSB_IJSH_NSC_ILi8EEEEEENSB_IJSE_SH_EEEEEEEvEENS12_INSA_30SM90_TMA_LOAD_IM2COL_MULTICASTES1D_vEEEENS_8epilogue10collective18CollectiveEpilogueINS1I_23Sm100TmaWarpSpecializedILi3ELi2ELi16ELb1ELb0EEEJSJ_NSB_IJNST_ISH_SE_EENST_INSC_ILi32EEESE_EEEEESK_NSB_IJlNSB_IJSE_llEEESV_EEESK_S1S_NS1I_6fusion15FusionCallbacksIS1M_NS1T_17LinearCombinationISK_fSK_fLNS_15FloatRoundStyleE2EEESJ_S1Q_JEEENSA_5SM1004TMEM4LOAD26SM100_TMEM_LOAD_16dp256b4xES13_NS14_INS15_ILi2ELi4ELi3EEES18_NST_INSB_IJS19_S1O_EEENSB_IJS1O_SE_EEEEEEENSA_17SM75_U32x4_LDSM_NENSA_14SM90_TMA_STOREES27_NSA_17SM90_U32x4_STSM_NENSA_39AutoVectorizingCopyWithAssumedAlignmentILi128EEEEEEvvEEEEvNT_6ParamsE:
	.zero		2944


//--------------------- SYMBOLS --------------------------

	.type		.nv.reservedSmem.offset0,@object
	.size		.nv.reservedSmem.offset0,0x4
	.type		.nv.reservedSmem.cap,@object
	.size		.nv.reservedSmem.cap,0x4
	.type		__assertfail,@function
